//
// Generated by NVIDIA NVVM Compiler
//
// Compiler Build ID: CL-36424714
// Cuda compilation tools, release 13.0, V13.0.88
// Based on NVVM 20.0.0
//

.version 9.0
.target sm_100
.address_size 64

	// .globl	_Z17fill_A_CSR_kernelPfPKiS1_S1_S1_S1_S1_iPKffiiS1_S3_

.visible .entry _Z17fill_A_CSR_kernelPfPKiS1_S1_S1_S1_S1_iPKffiiS1_S3_(
	.param .u64 .ptr .align 1 _Z17fill_A_CSR_kernelPfPKiS1_S1_S1_S1_S1_iPKffiiS1_S3__param_0,
	.param .u64 .ptr .align 1 _Z17fill_A_CSR_kernelPfPKiS1_S1_S1_S1_S1_iPKffiiS1_S3__param_1,
	.param .u64 .ptr .align 1 _Z17fill_A_CSR_kernelPfPKiS1_S1_S1_S1_S1_iPKffiiS1_S3__param_2,
	.param .u64 .ptr .align 1 _Z17fill_A_CSR_kernelPfPKiS1_S1_S1_S1_S1_iPKffiiS1_S3__param_3,
	.param .u64 .ptr .align 1 _Z17fill_A_CSR_kernelPfPKiS1_S1_S1_S1_S1_iPKffiiS1_S3__param_4,
	.param .u64 .ptr .align 1 _Z17fill_A_CSR_kernelPfPKiS1_S1_S1_S1_S1_iPKffiiS1_S3__param_5,
	.param .u64 .ptr .align 1 _Z17fill_A_CSR_kernelPfPKiS1_S1_S1_S1_S1_iPKffiiS1_S3__param_6,
	.param .u32 _Z17fill_A_CSR_kernelPfPKiS1_S1_S1_S1_S1_iPKffiiS1_S3__param_7,
	.param .u64 .ptr .align 1 _Z17fill_A_CSR_kernelPfPKiS1_S1_S1_S1_S1_iPKffiiS1_S3__param_8,
	.param .f32 _Z17fill_A_CSR_kernelPfPKiS1_S1_S1_S1_S1_iPKffiiS1_S3__param_9,
	.param .u32 _Z17fill_A_CSR_kernelPfPKiS1_S1_S1_S1_S1_iPKffiiS1_S3__param_10,
	.param .u32 _Z17fill_A_CSR_kernelPfPKiS1_S1_S1_S1_S1_iPKffiiS1_S3__param_11,
	.param .u64 .ptr .align 1 _Z17fill_A_CSR_kernelPfPKiS1_S1_S1_S1_S1_iPKffiiS1_S3__param_12,
	.param .u64 .ptr .align 1 _Z17fill_A_CSR_kernelPfPKiS1_S1_S1_S1_S1_iPKffiiS1_S3__param_13
)
{
	.reg .pred 	%p<4>;
	.reg .b32 	%r<22>;
	.reg .b32 	%f<40>;
	.reg .b64 	%rd<47>;

	ld.param.u64 	%rd11, [_Z17fill_A_CSR_kernelPfPKiS1_S1_S1_S1_S1_iPKffiiS1_S3__param_0];
	ld.param.u64 	%rd4, [_Z17fill_A_CSR_kernelPfPKiS1_S1_S1_S1_S1_iPKffiiS1_S3__param_1];
	ld.param.u64 	%rd5, [_Z17fill_A_CSR_kernelPfPKiS1_S1_S1_S1_S1_iPKffiiS1_S3__param_3];
	ld.param.u64 	%rd6, [_Z17fill_A_CSR_kernelPfPKiS1_S1_S1_S1_S1_iPKffiiS1_S3__param_4];
	ld.param.u64 	%rd7, [_Z17fill_A_CSR_kernelPfPKiS1_S1_S1_S1_S1_iPKffiiS1_S3__param_5];
	ld.param.u64 	%rd8, [_Z17fill_A_CSR_kernelPfPKiS1_S1_S1_S1_S1_iPKffiiS1_S3__param_6];
	ld.param.s32 	%rd12, [_Z17fill_A_CSR_kernelPfPKiS1_S1_S1_S1_S1_iPKffiiS1_S3__param_7];
	ld.param.u64 	%rd13, [_Z17fill_A_CSR_kernelPfPKiS1_S1_S1_S1_S1_iPKffiiS1_S3__param_8];
	ld.param.f32 	%f1, [_Z17fill_A_CSR_kernelPfPKiS1_S1_S1_S1_S1_iPKffiiS1_S3__param_9];
	ld.param.u64 	%rd9, [_Z17fill_A_CSR_kernelPfPKiS1_S1_S1_S1_S1_iPKffiiS1_S3__param_12];
	ld.param.u64 	%rd10, [_Z17fill_A_CSR_kernelPfPKiS1_S1_S1_S1_S1_iPKffiiS1_S3__param_13];
	cvta.to.global.u64 	%rd1, %rd11;
	cvta.to.global.u64 	%rd2, %rd13;
	mov.u32 	%r3, %ctaid.x;
	mov.u32 	%r4, %ntid.x;
	mov.u32 	%r5, %tid.x;
	mad.lo.s32 	%r6, %r3, %r4, %r5;
	cvt.u64.u32 	%rd3, %r6;
	setp.ge.u64 	%p1, %rd3, %rd12;
	@%p1 bra 	$L__BB0_5;
	cvta.to.global.u64 	%rd14, %rd5;
	cvta.to.global.u64 	%rd15, %rd6;
	shl.b64 	%rd16, %rd3, 2;
	add.s64 	%rd17, %rd14, %rd16;
	ld.global.u32 	%r1, [%rd17];
	add.s64 	%rd18, %rd15, %rd16;
	ld.global.u32 	%r7, [%rd18];
	setp.ne.s32 	%p2, %r1, %r7;
	@%p2 bra 	$L__BB0_3;
	shl.b32 	%r19, %r1, 1;
	cvta.to.global.u64 	%rd38, %rd9;
	mul.wide.s32 	%rd39, %r19, 4;
	add.s64 	%rd40, %rd38, %rd39;
	ld.global.u32 	%r20, [%rd40];
	mul.wide.s32 	%rd41, %r20, 4;
	add.s64 	%rd42, %rd2, %rd41;
	ld.global.f32 	%f36, [%rd42];
	ld.global.u32 	%r21, [%rd40+4];
	mul.wide.s32 	%rd43, %r21, 4;
	add.s64 	%rd44, %rd2, %rd43;
	ld.global.f32 	%f37, [%rd44];
	add.f32 	%f38, %f36, %f37;
	add.f32 	%f39, %f1, %f38;
	add.s64 	%rd46, %rd1, %rd16;
	st.global.f32 	[%rd46], %f39;
	bra.uni 	$L__BB0_5;
$L__BB0_3:
	cvt.u32.u64 	%r8, %rd3;
	cvta.to.global.u64 	%rd19, %rd4;
	mul.wide.s32 	%rd20, %r1, 4;
	add.s64 	%rd21, %rd19, %rd20;
	ld.global.u32 	%r9, [%rd21];
	sub.s32 	%r2, %r8, %r9;
	cvta.to.global.u64 	%rd22, %rd8;
	add.s64 	%rd23, %rd22, %rd20;
	ld.global.u32 	%r10, [%rd23];
	setp.ge.s32 	%p3, %r2, %r10;
	@%p3 bra 	$L__BB0_5;
	cvta.to.global.u64 	%rd24, %rd10;
	mul.lo.s32 	%r11, %r1, 60;
	mad.lo.s32 	%r12, %r2, 3, %r11;
	cvta.to.global.u64 	%rd25, %rd7;
	mul.wide.s32 	%rd26, %r12, 4;
	add.s64 	%rd27, %rd25, %rd26;
	ld.global.u32 	%r13, [%rd27];
	ld.global.u32 	%r14, [%rd27+4];
	ld.global.u32 	%r15, [%rd27+8];
	mul.lo.s32 	%r16, %r13, 3;
	mul.wide.s32 	%rd28, %r16, 4;
	add.s64 	%rd29, %rd24, %rd28;
	ld.global.f32 	%f2, [%rd29];
	ld.global.f32 	%f3, [%rd29+4];
	ld.global.f32 	%f4, [%rd29+8];
	mul.lo.s32 	%r17, %r14, 3;
	mul.wide.s32 	%rd30, %r17, 4;
	add.s64 	%rd31, %rd24, %rd30;
	ld.global.f32 	%f5, [%rd31];
	ld.global.f32 	%f6, [%rd31+4];
	ld.global.f32 	%f7, [%rd31+8];
	mul.lo.s32 	%r18, %r15, 3;
	mul.wide.s32 	%rd32, %r18, 4;
	add.s64 	%rd33, %rd24, %rd32;
	ld.global.f32 	%f8, [%rd33];
	ld.global.f32 	%f9, [%rd33+4];
	ld.global.f32 	%f10, [%rd33+8];
	sub.f32 	%f11, %f2, %f5;
	sub.f32 	%f12, %f3, %f6;
	sub.f32 	%f13, %f4, %f7;
	mul.f32 	%f14, %f12, %f12;
	fma.rn.f32 	%f15, %f11, %f11, %f14;
	fma.rn.f32 	%f16, %f13, %f13, %f15;
	rsqrt.approx.f32 	%f17, %f16;
	mul.f32 	%f18, %f11, %f17;
	mul.f32 	%f19, %f12, %f17;
	mul.f32 	%f20, %f13, %f17;
	sub.f32 	%f21, %f2, %f8;
	sub.f32 	%f22, %f3, %f9;
	sub.f32 	%f23, %f4, %f10;
	mul.f32 	%f24, %f22, %f22;
	fma.rn.f32 	%f25, %f21, %f21, %f24;
	fma.rn.f32 	%f26, %f23, %f23, %f25;
	rsqrt.approx.f32 	%f27, %f26;
	mul.f32 	%f28, %f21, %f27;
	mul.f32 	%f29, %f22, %f27;
	mul.f32 	%f30, %f23, %f27;
	mul.f32 	%f31, %f19, %f29;
	fma.rn.f32 	%f32, %f18, %f28, %f31;
	fma.rn.f32 	%f33, %f20, %f30, %f32;
	mul.wide.s32 	%rd34, %r13, 4;
	add.s64 	%rd35, %rd2, %rd34;
	ld.global.f32 	%f34, [%rd35];
	mul.f32 	%f35, %f34, %f33;
	add.s64 	%rd37, %rd1, %rd16;
	st.global.f32 	[%rd37], %f35;
$L__BB0_5:
	ret;

}
	// .globl	_Z22weighted_jacobi_kernelPfS_PKfS_PiS2_if
.visible .entry _Z22weighted_jacobi_kernelPfS_PKfS_PiS2_if(
	.param .u64 .ptr .align 1 _Z22weighted_jacobi_kernelPfS_PKfS_PiS2_if_param_0,
	.param .u64 .ptr .align 1 _Z22weighted_jacobi_kernelPfS_PKfS_PiS2_if_param_1,
	.param .u64 .ptr .align 1 _Z22weighted_jacobi_kernelPfS_PKfS_PiS2_if_param_2,
	.param .u64 .ptr .align 1 _Z22weighted_jacobi_kernelPfS_PKfS_PiS2_if_param_3,
	.param .u64 .ptr .align 1 _Z22weighted_jacobi_kernelPfS_PKfS_PiS2_if_param_4,
	.param .u64 .ptr .align 1 _Z22weighted_jacobi_kernelPfS_PKfS_PiS2_if_param_5,
	.param .u32 _Z22weighted_jacobi_kernelPfS_PKfS_PiS2_if_param_6,
	.param .f32 _Z22weighted_jacobi_kernelPfS_PKfS_PiS2_if_param_7
)
{
	.reg .pred 	%p<27>;
	.reg .b32 	%r<7>;
	.reg .b32 	%f<162>;
	.reg .b64 	%rd<112>;
	.reg .b64 	%fd<7>;

	ld.param.u64 	%rd44, [_Z22weighted_jacobi_kernelPfS_PKfS_PiS2_if_param_0];
	ld.param.u64 	%rd47, [_Z22weighted_jacobi_kernelPfS_PKfS_PiS2_if_param_1];
	ld.param.u64 	%rd45, [_Z22weighted_jacobi_kernelPfS_PKfS_PiS2_if_param_2];
	ld.param.u64 	%rd48, [_Z22weighted_jacobi_kernelPfS_PKfS_PiS2_if_param_3];
	ld.param.u64 	%rd49, [_Z22weighted_jacobi_kernelPfS_PKfS_PiS2_if_param_4];
	ld.param.u64 	%rd46, [_Z22weighted_jacobi_kernelPfS_PKfS_PiS2_if_param_5];
	ld.param.s32 	%rd50, [_Z22weighted_jacobi_kernelPfS_PKfS_PiS2_if_param_6];
	ld.param.f32 	%f75, [_Z22weighted_jacobi_kernelPfS_PKfS_PiS2_if_param_7];
	cvta.to.global.u64 	%rd1, %rd48;
	cvta.to.global.u64 	%rd2, %rd49;
	cvta.to.global.u64 	%rd3, %rd47;
	mov.u32 	%r2, %ctaid.x;
	mov.u32 	%r3, %ntid.x;
	mov.u32 	%r4, %tid.x;
	mad.lo.s32 	%r5, %r2, %r3, %r4;
	cvt.u64.u32 	%rd4, %r5;
	setp.ge.u64 	%p1, %rd4, %rd50;
	@%p1 bra 	$L__BB1_59;
	cvta.to.global.u64 	%rd51, %rd46;
	shl.b64 	%rd52, %rd4, 2;
	add.s64 	%rd53, %rd51, %rd52;
	ld.global.u32 	%r6, [%rd53];
	cvt.s64.s32 	%rd109, %r6;
	ld.global.u32 	%r1, [%rd53+4];
	setp.ge.u32 	%p2, %r6, %r1;
	mov.f32 	%f119, 0f00000000;
	mov.f32 	%f118, %f119;
	@%p2 bra 	$L__BB1_57;
	add.s64 	%rd54, %rd109, 1;
	cvt.s64.s32 	%rd55, %r1;
	max.u64 	%rd56, %rd54, %rd55;
	sub.s64 	%rd6, %rd56, %rd109;
	and.b64  	%rd7, %rd6, 7;
	sub.s64 	%rd57, %rd109, %rd56;
	setp.gt.u64 	%p3, %rd57, -8;
	mov.f32 	%f118, 0f00000000;
	mov.f32 	%f119, %f118;
	@%p3 bra 	$L__BB1_29;
	and.b64  	%rd107, %rd6, -8;
	shl.b64 	%rd58, %rd109, 2;
	add.s64 	%rd59, %rd58, 16;
	add.s64 	%rd106, %rd2, %rd59;
	add.s64 	%rd105, %rd1, %rd59;
	mov.f32 	%f118, 0f00000000;
$L__BB1_4:
	.pragma "nounroll";
	ld.global.s32 	%rd15, [%rd106+-16];
	setp.eq.s64 	%p4, %rd15, %rd4;
	@%p4 bra 	$L__BB1_6;
	ld.global.f32 	%f80, [%rd105+-16];
	shl.b64 	%rd60, %rd15, 2;
	add.s64 	%rd61, %rd3, %rd60;
	ld.global.f32 	%f81, [%rd61];
	fma.rn.f32 	%f119, %f80, %f81, %f119;
	bra.uni 	$L__BB1_7;
$L__BB1_6:
	ld.global.f32 	%f118, [%rd105+-16];
$L__BB1_7:
	ld.global.s32 	%rd16, [%rd106+-12];
	setp.eq.s64 	%p5, %rd16, %rd4;
	@%p5 bra 	$L__BB1_9;
	ld.global.f32 	%f82, [%rd105+-12];
	shl.b64 	%rd62, %rd16, 2;
	add.s64 	%rd63, %rd3, %rd62;
	ld.global.f32 	%f83, [%rd63];
	fma.rn.f32 	%f119, %f82, %f83, %f119;
	bra.uni 	$L__BB1_10;
$L__BB1_9:
	ld.global.f32 	%f118, [%rd105+-12];
$L__BB1_10:
	ld.global.s32 	%rd17, [%rd106+-8];
	setp.eq.s64 	%p6, %rd17, %rd4;
	@%p6 bra 	$L__BB1_12;
	ld.global.f32 	%f84, [%rd105+-8];
	shl.b64 	%rd64, %rd17, 2;
	add.s64 	%rd65, %rd3, %rd64;
	ld.global.f32 	%f85, [%rd65];
	fma.rn.f32 	%f119, %f84, %f85, %f119;
	bra.uni 	$L__BB1_13;
$L__BB1_12:
	ld.global.f32 	%f118, [%rd105+-8];
$L__BB1_13:
	ld.global.s32 	%rd18, [%rd106+-4];
	setp.eq.s64 	%p7, %rd18, %rd4;
	@%p7 bra 	$L__BB1_15;
	ld.global.f32 	%f86, [%rd105+-4];
	shl.b64 	%rd66, %rd18, 2;
	add.s64 	%rd67, %rd3, %rd66;
	ld.global.f32 	%f87, [%rd67];
	fma.rn.f32 	%f119, %f86, %f87, %f119;
	bra.uni 	$L__BB1_16;
$L__BB1_15:
	ld.global.f32 	%f118, [%rd105+-4];
$L__BB1_16:
	ld.global.s32 	%rd19, [%rd106];
	setp.eq.s64 	%p8, %rd19, %rd4;
	@%p8 bra 	$L__BB1_18;
	ld.global.f32 	%f88, [%rd105];
	shl.b64 	%rd68, %rd19, 2;
	add.s64 	%rd69, %rd3, %rd68;
	ld.global.f32 	%f89, [%rd69];
	fma.rn.f32 	%f119, %f88, %f89, %f119;
	bra.uni 	$L__BB1_19;
$L__BB1_18:
	ld.global.f32 	%f118, [%rd105];
$L__BB1_19:
	ld.global.s32 	%rd20, [%rd106+4];
	setp.eq.s64 	%p9, %rd20, %rd4;
	@%p9 bra 	$L__BB1_21;
	ld.global.f32 	%f90, [%rd105+4];
	shl.b64 	%rd70, %rd20, 2;
	add.s64 	%rd71, %rd3, %rd70;
	ld.global.f32 	%f91, [%rd71];
	fma.rn.f32 	%f119, %f90, %f91, %f119;
	bra.uni 	$L__BB1_22;
$L__BB1_21:
	ld.global.f32 	%f118, [%rd105+4];
$L__BB1_22:
	ld.global.s32 	%rd21, [%rd106+8];
	setp.eq.s64 	%p10, %rd21, %rd4;
	@%p10 bra 	$L__BB1_24;
	ld.global.f32 	%f92, [%rd105+8];
	shl.b64 	%rd72, %rd21, 2;
	add.s64 	%rd73, %rd3, %rd72;
	ld.global.f32 	%f93, [%rd73];
	fma.rn.f32 	%f119, %f92, %f93, %f119;
	bra.uni 	$L__BB1_25;
$L__BB1_24:
	ld.global.f32 	%f118, [%rd105+8];
$L__BB1_25:
	ld.global.s32 	%rd22, [%rd106+12];
	setp.eq.s64 	%p11, %rd22, %rd4;
	@%p11 bra 	$L__BB1_27;
	ld.global.f32 	%f94, [%rd105+12];
	shl.b64 	%rd74, %rd22, 2;
	add.s64 	%rd75, %rd3, %rd74;
	ld.global.f32 	%f95, [%rd75];
	fma.rn.f32 	%f119, %f94, %f95, %f119;
	bra.uni 	$L__BB1_28;
$L__BB1_27:
	ld.global.f32 	%f118, [%rd105+12];
$L__BB1_28:
	add.s64 	%rd109, %rd109, 8;
	add.s64 	%rd107, %rd107, -8;
	add.s64 	%rd106, %rd106, 32;
	add.s64 	%rd105, %rd105, 32;
	setp.ne.s64 	%p12, %rd107, 0;
	@%p12 bra 	$L__BB1_4;
$L__BB1_29:
	setp.eq.s64 	%p13, %rd7, 0;
	@%p13 bra 	$L__BB1_57;
	and.b64  	%rd28, %rd6, 3;
	setp.lt.u64 	%p14, %rd7, 4;
	@%p14 bra 	$L__BB1_44;
	shl.b64 	%rd76, %rd109, 2;
	add.s64 	%rd29, %rd2, %rd76;
	ld.global.s32 	%rd30, [%rd29];
	setp.eq.s64 	%p15, %rd30, %rd4;
	add.s64 	%rd31, %rd1, %rd76;
	@%p15 bra 	$L__BB1_33;
	ld.global.f32 	%f97, [%rd31];
	shl.b64 	%rd77, %rd30, 2;
	add.s64 	%rd78, %rd3, %rd77;
	ld.global.f32 	%f98, [%rd78];
	fma.rn.f32 	%f119, %f97, %f98, %f119;
	bra.uni 	$L__BB1_34;
$L__BB1_33:
	ld.global.f32 	%f118, [%rd31];
$L__BB1_34:
	ld.global.s32 	%rd32, [%rd29+4];
	setp.eq.s64 	%p16, %rd32, %rd4;
	@%p16 bra 	$L__BB1_36;
	ld.global.f32 	%f99, [%rd31+4];
	shl.b64 	%rd79, %rd32, 2;
	add.s64 	%rd80, %rd3, %rd79;
	ld.global.f32 	%f100, [%rd80];
	fma.rn.f32 	%f119, %f99, %f100, %f119;
	bra.uni 	$L__BB1_37;
$L__BB1_36:
	ld.global.f32 	%f118, [%rd31+4];
$L__BB1_37:
	ld.global.s32 	%rd33, [%rd29+8];
	setp.eq.s64 	%p17, %rd33, %rd4;
	@%p17 bra 	$L__BB1_39;
	ld.global.f32 	%f101, [%rd31+8];
	shl.b64 	%rd81, %rd33, 2;
	add.s64 	%rd82, %rd3, %rd81;
	ld.global.f32 	%f102, [%rd82];
	fma.rn.f32 	%f119, %f101, %f102, %f119;
	bra.uni 	$L__BB1_40;
$L__BB1_39:
	ld.global.f32 	%f118, [%rd31+8];
$L__BB1_40:
	ld.global.s32 	%rd34, [%rd29+12];
	setp.eq.s64 	%p18, %rd34, %rd4;
	@%p18 bra 	$L__BB1_42;
	ld.global.f32 	%f103, [%rd31+12];
	shl.b64 	%rd83, %rd34, 2;
	add.s64 	%rd84, %rd3, %rd83;
	ld.global.f32 	%f104, [%rd84];
	fma.rn.f32 	%f119, %f103, %f104, %f119;
	bra.uni 	$L__BB1_43;
$L__BB1_42:
	ld.global.f32 	%f118, [%rd31+12];
$L__BB1_43:
	add.s64 	%rd109, %rd109, 4;
$L__BB1_44:
	setp.eq.s64 	%p19, %rd28, 0;
	@%p19 bra 	$L__BB1_57;
	setp.eq.s64 	%p20, %rd28, 1;
	@%p20 bra 	$L__BB1_53;
	shl.b64 	%rd85, %rd109, 2;
	add.s64 	%rd37, %rd2, %rd85;
	ld.global.s32 	%rd38, [%rd37];
	setp.eq.s64 	%p21, %rd38, %rd4;
	add.s64 	%rd39, %rd1, %rd85;
	@%p21 bra 	$L__BB1_48;
	ld.global.f32 	%f106, [%rd39];
	shl.b64 	%rd86, %rd38, 2;
	add.s64 	%rd87, %rd3, %rd86;
	ld.global.f32 	%f107, [%rd87];
	fma.rn.f32 	%f119, %f106, %f107, %f119;
	bra.uni 	$L__BB1_49;
$L__BB1_48:
	ld.global.f32 	%f118, [%rd39];
$L__BB1_49:
	ld.global.s32 	%rd40, [%rd37+4];
	setp.eq.s64 	%p22, %rd40, %rd4;
	@%p22 bra 	$L__BB1_51;
	ld.global.f32 	%f108, [%rd39+4];
	shl.b64 	%rd88, %rd40, 2;
	add.s64 	%rd89, %rd3, %rd88;
	ld.global.f32 	%f109, [%rd89];
	fma.rn.f32 	%f119, %f108, %f109, %f119;
	bra.uni 	$L__BB1_52;
$L__BB1_51:
	ld.global.f32 	%f118, [%rd39+4];
$L__BB1_52:
	add.s64 	%rd109, %rd109, 2;
$L__BB1_53:
	and.b64  	%rd90, %rd6, 1;
	setp.eq.b64 	%p23, %rd90, 1;
	not.pred 	%p24, %p23;
	@%p24 bra 	$L__BB1_57;
	shl.b64 	%rd91, %rd109, 2;
	add.s64 	%rd92, %rd2, %rd91;
	ld.global.s32 	%rd43, [%rd92];
	setp.eq.s64 	%p25, %rd43, %rd4;
	@%p25 bra 	$L__BB1_56;
	add.s64 	%rd94, %rd1, %rd91;
	ld.global.f32 	%f110, [%rd94];
	shl.b64 	%rd95, %rd43, 2;
	add.s64 	%rd96, %rd3, %rd95;
	ld.global.f32 	%f111, [%rd96];
	fma.rn.f32 	%f119, %f110, %f111, %f119;
	bra.uni 	$L__BB1_57;
$L__BB1_56:
	add.s64 	%rd98, %rd1, %rd91;
	ld.global.f32 	%f118, [%rd98];
$L__BB1_57:
	setp.eq.f32 	%p26, %f118, 0f00000000;
	@%p26 bra 	$L__BB1_59;
	div.rn.f32 	%f112, %f75, %f118;
	cvta.to.global.u64 	%rd99, %rd45;
	shl.b64 	%rd100, %rd4, 2;
	add.s64 	%rd101, %rd99, %rd100;
	ld.global.f32 	%f113, [%rd101];
	sub.f32 	%f114, %f113, %f119;
	mul.f32 	%f115, %f112, %f114;
	cvt.f64.f32 	%fd1, %f115;
	cvt.f64.f32 	%fd2, %f75;
	mov.f64 	%fd3, 0d3FF0000000000000;
	sub.f64 	%fd4, %fd3, %fd2;
	add.s64 	%rd102, %rd3, %rd100;
	ld.global.f32 	%f116, [%rd102];
	cvt.f64.f32 	%fd5, %f116;
	fma.rn.f64 	%fd6, %fd4, %fd5, %fd1;
	cvt.rn.f32.f64 	%f117, %fd6;
	cvta.to.global.u64 	%rd103, %rd44;
	add.s64 	%rd104, %rd103, %rd100;
	st.global.f32 	[%rd104], %f117;
$L__BB1_59:
	ret;

}
	// .globl	_Z10copy_fieldPfPKfi
.visible .entry _Z10copy_fieldPfPKfi(
	.param .u64 .ptr .align 1 _Z10copy_fieldPfPKfi_param_0,
	.param .u64 .ptr .align 1 _Z10copy_fieldPfPKfi_param_1,
	.param .u32 _Z10copy_fieldPfPKfi_param_2
)
{
	.reg .pred 	%p<2>;
	.reg .b32 	%r<5>;
	.reg .b32 	%f<2>;
	.reg .b64 	%rd<10>;

	ld.param.u64 	%rd2, [_Z10copy_fieldPfPKfi_param_0];
	ld.param.u64 	%rd3, [_Z10copy_fieldPfPKfi_param_1];
	ld.param.s32 	%rd4, [_Z10copy_fieldPfPKfi_param_2];
	mov.u32 	%r1, %ctaid.x;
	mov.u32 	%r2, %ntid.x;
	mov.u32 	%r3, %tid.x;
	mad.lo.s32 	%r4, %r1, %r2, %r3;
	cvt.u64.u32 	%rd1, %r4;
	setp.ge.u64 	%p1, %rd1, %rd4;
	@%p1 bra 	$L__BB2_2;
	cvta.to.global.u64 	%rd5, %rd3;
	cvta.to.global.u64 	%rd6, %rd2;
	shl.b64 	%rd7, %rd1, 2;
	add.s64 	%rd8, %rd5, %rd7;
	ld.global.f32 	%f1, [%rd8];
	add.s64 	%rd9, %rd6, %rd7;
	st.global.f32 	[%rd9], %f1;
$L__BB2_2:
	ret;

}


// ===== COMPILED SASS (sm_100) =====

	.target	sm_100

	.elftype	@"ET_EXEC"


//--------------------- .note.nv.tkinfo           --------------------------
	.section	.note.nv.tkinfo,"",@"SHT_NOTE"
	.sectionflags	@"SHF_NOTE_NV_TKINFO"
	.tkinfo
        /*0018*/ 	.word	0x00000002
        /*0030*/ 	.string	""
        /*0030*/ 	.string	"ptxas"
        /*0030*/ 	.string	"Cuda compilation tools, release 13.0, V13.0.88"
        /*0030*/ 	.string	"Build cuda_13.0.r13.0/compiler.36424714_0"
        /*0030*/ 	.string	"-arch sm_100 -m 64 "



//--------------------- .note.nv.cuinfo           --------------------------
	.section	.note.nv.cuinfo,"",@"SHT_NOTE"
	.sectionflags	@"SHF_NOTE_NV_CUINFO"
        /*0018*/ 	.short	0x0002
        /*001a*/ 	.short	0x0064
        /*001c*/ 	.short	0x0082
	.zero		2


//--------------------- .nv.info                  --------------------------
	.section	.nv.info,"",@"SHT_CUDA_INFO"
	.align	4


	//----- nvinfo : EIATTR_REGCOUNT
	.align		4
        /*0000*/ 	.byte	0x04, 0x2f
        /*0002*/ 	.short	(.L_1 - .L_0)
	.align		4
.L_0:
        /*0004*/ 	.word	index@(_Z17fill_A_CSR_kernelPfPKiS1_S1_S1_S1_S1_iPKffiiS1_S3_)
        /*0008*/ 	.word	0x00000018


	//----- nvinfo : EIATTR_FRAME_SIZE
	.align		4
.L_1:
        /*000c*/ 	.byte	0x04, 0x11
        /*000e*/ 	.short	(.L_3 - .L_2)
	.align		4
.L_2:
        /*0010*/ 	.word	index@(_Z17fill_A_CSR_kernelPfPKiS1_S1_S1_S1_S1_iPKffiiS1_S3_)
        /*0014*/ 	.word	0x00000000


	//----- nvinfo : EIATTR_REGCOUNT
	.align		4
.L_3:
        /*0018*/ 	.byte	0x04, 0x2f
        /*001a*/ 	.short	(.L_5 - .L_4)
	.align		4
.L_4:
        /*001c*/ 	.word	index@(_Z22weighted_jacobi_kernelPfS_PKfS_PiS2_if)
        /*0020*/ 	.word	0x00000026


	//----- nvinfo : EIATTR_FRAME_SIZE
	.align		4
.L_5:
        /*0024*/ 	.byte	0x04, 0x11
        /*0026*/ 	.short	(.L_7 - .L_6)
	.align		4
.L_6:
        /*0028*/ 	.word	index@($__internal_0_$__cuda_sm3x_div_rn_noftz_f32_slowpath)
        /*002c*/ 	.word	0x00000000


	//----- nvinfo : EIATTR_FRAME_SIZE
	.align		4
.L_7:
        /*0030*/ 	.byte	0x04, 0x11
        /*0032*/ 	.short	(.L_9 - .L_8)
	.align		4
.L_8:
        /*0034*/ 	.word	index@(_Z22weighted_jacobi_kernelPfS_PKfS_PiS2_if)
        /*0038*/ 	.word	0x00000000


	//----- nvinfo : EIATTR_REGCOUNT
	.align		4
.L_9:
        /*003c*/ 	.byte	0x04, 0x2f
        /*003e*/ 	.short	(.L_11 - .L_10)
	.align		4
.L_10:
        /*0040*/ 	.word	index@(_Z10copy_fieldPfPKfi)
        /*0044*/ 	.word	0x00000008


	//----- nvinfo : EIATTR_FRAME_SIZE
	.align		4
.L_11:
        /*0048*/ 	.byte	0x04, 0x11
        /*004a*/ 	.short	(.L_13 - .L_12)
	.align		4
.L_12:
        /*004c*/ 	.word	index@(_Z10copy_fieldPfPKfi)
        /*0050*/ 	.word	0x00000000


	//----- nvinfo : EIATTR_MIN_STACK_SIZE
	.align		4
.L_13:
        /*0054*/ 	.byte	0x04, 0x12
        /*0056*/ 	.short	(.L_15 - .L_14)
	.align		4
.L_14:
        /*0058*/ 	.word	index@(_Z10copy_fieldPfPKfi)
        /*005c*/ 	.word	0x00000000


	//----- nvinfo : EIATTR_MIN_STACK_SIZE
	.align		4
.L_15:
        /*0060*/ 	.byte	0x04, 0x12
        /*0062*/ 	.short	(.L_17 - .L_16)
	.align		4
.L_16:
        /*0064*/ 	.word	index@(_Z22weighted_jacobi_kernelPfS_PKfS_PiS2_if)
        /*0068*/ 	.word	0x00000000


	//----- nvinfo : EIATTR_MIN_STACK_SIZE
	.align		4
.L_17:
        /*006c*/ 	.byte	0x04, 0x12
        /*006e*/ 	.short	(.L_19 - .L_18)
	.align		4
.L_18:
        /*0070*/ 	.word	index@(_Z17fill_A_CSR_kernelPfPKiS1_S1_S1_S1_S1_iPKffiiS1_S3_)
        /*0074*/ 	.word	0x00000000
.L_19:


//--------------------- .nv.compat                --------------------------
	.section	.nv.compat,"",@"SHT_CUDA_COMPAT_INFO"
	.align	4
        /*0000*/ 	.byte	0x02, 0x09, 0x00, 0x00, 0x02, 0x02, 0x01, 0x00, 0x02, 0x05, 0x05, 0x00, 0x03, 0x07, 0x01, 0x01
        /*0010*/ 	.byte	0x02, 0x03, 0x00, 0x00, 0x02, 0x06, 0x01, 0x00, 0x04, 0x0b, 0x08, 0x00, 0x01, 0x00, 0x00, 0x00
        /*0020*/ 	.byte	0x00, 0x00, 0x00, 0x00


//--------------------- .nv.info._Z10copy_fieldPfPKfi --------------------------
	.section	.nv.info._Z10copy_fieldPfPKfi,"",@"SHT_CUDA_INFO"
	.sectionflags	@""
	.align	4


	//----- nvinfo : EIATTR_CUDA_API_VERSION
	.align		4
        /*0000*/ 	.byte	0x04, 0x37
        /*0002*/ 	.short	(.L_21 - .L_20)
.L_20:
        /*0004*/ 	.word	0x00000082


	//----- nvinfo : EIATTR_KPARAM_INFO
	.align		4
.L_21:
        /*0008*/ 	.byte	0x04, 0x17
        /*000a*/ 	.short	(.L_23 - .L_22)
.L_22:
        /*000c*/ 	.word	0x00000000
        /*0010*/ 	.short	0x0002
        /*0012*/ 	.short	0x0010
        /*0014*/ 	.byte	0x00, 0xf0, 0x11, 0x00


	//----- nvinfo : EIATTR_KPARAM_INFO
	.align		4
.L_23:
        /*0018*/ 	.byte	0x04, 0x17
        /*001a*/ 	.short	(.L_25 - .L_24)
.L_24:
        /*001c*/ 	.word	0x00000000
        /*0020*/ 	.short	0x0001
        /*0022*/ 	.short	0x0008
        /*0024*/ 	.byte	0x00, 0xf5, 0x21, 0x00


	//----- nvinfo : EIATTR_KPARAM_INFO
	.align		4
.L_25:
        /*0028*/ 	.byte	0x04, 0x17
        /*002a*/ 	.short	(.L_27 - .L_26)
.L_26:
        /*002c*/ 	.word	0x00000000
        /*0030*/ 	.short	0x0000
        /*0032*/ 	.short	0x0000
        /*0034*/ 	.byte	0x00, 0xf5, 0x21, 0x00


	//----- nvinfo : EIATTR_SPARSE_MMA_MASK
	.align		4
.L_27:
        /*0038*/ 	.byte	0x03, 0x50
        /*003a*/ 	.short	0x0000


	//----- nvinfo : EIATTR_MAXREG_COUNT
	.align		4
        /*003c*/ 	.byte	0x03, 0x1b
        /*003e*/ 	.short	0x00ff


	//----- nvinfo : EIATTR_MERCURY_ISA_VERSION
	.align		4
        /*0040*/ 	.byte	0x03, 0x5f
        /*0042*/ 	.short	0x0101


	//----- nvinfo : EIATTR_VRC_CTA_INIT_COUNT
	.align		4
        /*0044*/ 	.byte	0x02, 0x4a
	.zero		1
	.zero		1


	//----- nvinfo : EIATTR_EXIT_INSTR_OFFSETS
	.align		4
        /*0048*/ 	.byte	0x04, 0x1c
        /*004a*/ 	.short	(.L_29 - .L_28)


	//   ....[0]....
.L_28:
        /*004c*/ 	.word	0x00000090


	//   ....[1]....
        /*0050*/ 	.word	0x00000140


	//----- nvinfo : EIATTR_CBANK_PARAM_SIZE
	.align		4
.L_29:
        /*0054*/ 	.byte	0x03, 0x19
        /*0056*/ 	.short	0x0014


	//----- nvinfo : EIATTR_PARAM_CBANK
	.align		4
        /*0058*/ 	.byte	0x04, 0x0a
        /*005a*/ 	.short	(.L_31 - .L_30)
	.align		4
.L_30:
        /*005c*/ 	.word	index@(.nv.constant0._Z10copy_fieldPfPKfi)
        /*0060*/ 	.short	0x0380
        /*0062*/ 	.short	0x0014


	//----- nvinfo : EIATTR_SW_WAR
	.align		4
.L_31:
        /*0064*/ 	.byte	0x04, 0x36
        /*0066*/ 	.short	(.L_33 - .L_32)
.L_32:
        /*0068*/ 	.word	0x00000008
.L_33:


//--------------------- .nv.info._Z22weighted_jacobi_kernelPfS_PKfS_PiS2_if --------------------------
	.section	.nv.info._Z22weighted_jacobi_kernelPfS_PKfS_PiS2_if,"",@"SHT_CUDA_INFO"
	.sectionflags	@""
	.align	4


	//----- nvinfo : EIATTR_CUDA_API_VERSION
	.align		4
        /*0000*/ 	.byte	0x04, 0x37
        /*0002*/ 	.short	(.L_35 - .L_34)
.L_34:
        /*0004*/ 	.word	0x00000082


	//----- nvinfo : EIATTR_KPARAM_INFO
	.align		4
.L_35:
        /*0008*/ 	.byte	0x04, 0x17
        /*000a*/ 	.short	(.L_37 - .L_36)
.L_36:
        /*000c*/ 	.word	0x00000000
        /*0010*/ 	.short	0x0007
        /*0012*/ 	.short	0x0034
        /*0014*/ 	.byte	0x00, 0xf0, 0x11, 0x00


	//----- nvinfo : EIATTR_KPARAM_INFO
	.align		4
.L_37:
        /*0018*/ 	.byte	0x04, 0x17
        /*001a*/ 	.short	(.L_39 - .L_38)
.L_38:
        /*001c*/ 	.word	0x00000000
        /*0020*/ 	.short	0x0006
        /*0022*/ 	.short	0x0030
        /*0024*/ 	.byte	0x00, 0xf0, 0x11, 0x00


	//----- nvinfo : EIATTR_KPARAM_INFO
	.align		4
.L_39:
        /*0028*/ 	.byte	0x04, 0x17
        /*002a*/ 	.short	(.L_41 - .L_40)
.L_40:
        /*002c*/ 	.word	0x00000000
        /*0030*/ 	.short	0x0005
        /*0032*/ 	.short	0x0028
        /*0034*/ 	.byte	0x00, 0xf5, 0x21, 0x00


	//----- nvinfo : EIATTR_KPARAM_INFO
	.align		4
.L_41:
        /*0038*/ 	.byte	0x04, 0x17
        /*003a*/ 	.short	(.L_43 - .L_42)
.L_42:
        /*003c*/ 	.word	0x00000000
        /*0040*/ 	.short	0x0004
        /*0042*/ 	.short	0x0020
        /*0044*/ 	.byte	0x00, 0xf5, 0x21, 0x00


	//----- nvinfo : EIATTR_KPARAM_INFO
	.align		4
.L_43:
        /*0048*/ 	.byte	0x04, 0x17
        /*004a*/ 	.short	(.L_45 - .L_44)
.L_44:
        /*004c*/ 	.word	0x00000000
        /*0050*/ 	.short	0x0003
        /*0052*/ 	.short	0x0018
        /*0054*/ 	.byte	0x00, 0xf5, 0x21, 0x00


	//----- nvinfo : EIATTR_KPARAM_INFO
	.align		4
.L_45:
        /*0058*/ 	.byte	0x04, 0x17
        /*005a*/ 	.short	(.L_47 - .L_46)
.L_46:
        /*005c*/ 	.word	0x00000000
        /*0060*/ 	.short	0x0002
        /*0062*/ 	.short	0x0010
        /*0064*/ 	.byte	0x00, 0xf5, 0x21, 0x00


	//----- nvinfo : EIATTR_KPARAM_INFO
	.align		4
.L_47:
        /*0068*/ 	.byte	0x04, 0x17
        /*006a*/ 	.short	(.L_49 - .L_48)
.L_48:
        /*006c*/ 	.word	0x00000000
        /*0070*/ 	.short	0x0001
        /*0072*/ 	.short	0x0008
        /*0074*/ 	.byte	0x00, 0xf5, 0x21, 0x00


	//----- nvinfo : EIATTR_KPARAM_INFO
	.align		4
.L_49:
        /*0078*/ 	.byte	0x04, 0x17
        /*007a*/ 	.short	(.L_51 - .L_50)
.L_50:
        /*007c*/ 	.word	0x00000000
        /*0080*/ 	.short	0x0000
        /*0082*/ 	.short	0x0000
        /*0084*/ 	.byte	0x00, 0xf5, 0x21, 0x00


	//----- nvinfo : EIATTR_SPARSE_MMA_MASK
	.align		4
.L_51:
        /*0088*/ 	.byte	0x03, 0x50
        /*008a*/ 	.short	0x0000


	//----- nvinfo : EIATTR_MAXREG_COUNT
	.align		4
        /*008c*/ 	.byte	0x03, 0x1b
        /*008e*/ 	.short	0x00ff


	//----- nvinfo : EIATTR_MERCURY_ISA_VERSION
	.align		4
        /*0090*/ 	.byte	0x03, 0x5f
        /*0092*/ 	.short	0x0101


	//----- nvinfo : EIATTR_VRC_CTA_INIT_COUNT
	.align		4
        /*0094*/ 	.byte	0x02, 0x4a
	.zero		1
	.zero		1


	//----- nvinfo : EIATTR_EXIT_INSTR_OFFSETS
	.align		4
        /*0098*/ 	.byte	0x04, 0x1c
        /*009a*/ 	.short	(.L_53 - .L_52)


	//   ....[0]....
.L_52:
        /*009c*/ 	.word	0x00000090


	//   ....[1]....
        /*00a0*/ 	.word	0x00001180


	//   ....[2]....
        /*00a4*/ 	.word	0x000013e0


	//----- nvinfo : EIATTR_CRS_STACK_SIZE
	.align		4
.L_53:
        /*00a8*/ 	.byte	0x04, 0x1e
        /*00aa*/ 	.short	(.L_55 - .L_54)
.L_54:
        /*00ac*/ 	.word	0x00000000


	//----- nvinfo : EIATTR_CBANK_PARAM_SIZE
	.align		4
.L_55:
        /*00b0*/ 	.byte	0x03, 0x19
        /*00b2*/ 	.short	0x0038


	//----- nvinfo : EIATTR_PARAM_CBANK
	.align		4
        /*00b4*/ 	.byte	0x04, 0x0a
        /*00b6*/ 	.short	(.L_57 - .L_56)
	.align		4
.L_56:
        /*00b8*/ 	.word	index@(.nv.constant0._Z22weighted_jacobi_kernelPfS_PKfS_PiS2_if)
        /*00bc*/ 	.short	0x0380
        /*00be*/ 	.short	0x0038


	//----- nvinfo : EIATTR_SW_WAR
	.align		4
.L_57:
        /*00c0*/ 	.byte	0x04, 0x36
        /*00c2*/ 	.short	(.L_59 - .L_58)
.L_58:
        /*00c4*/ 	.word	0x00000008
.L_59:


//--------------------- .nv.info._Z17fill_A_CSR_kernelPfPKiS1_S1_S1_S1_S1_iPKffiiS1_S3_ --------------------------
	.section	.nv.info._Z17fill_A_CSR_kernelPfPKiS1_S1_S1_S1_S1_iPKffiiS1_S3_,"",@"SHT_CUDA_INFO"
	.sectionflags	@""
	.align	4


	//----- nvinfo : EIATTR_CUDA_API_VERSION
	.align		4
        /*0000*/ 	.byte	0x04, 0x37
        /*0002*/ 	.short	(.L_61 - .L_60)
.L_60:
        /*0004*/ 	.word	0x00000082


	//----- nvinfo : EIATTR_KPARAM_INFO
	.align		4
.L_61:
        /*0008*/ 	.byte	0x04, 0x17
        /*000a*/ 	.short	(.L_63 - .L_62)
.L_62:
        /*000c*/ 	.word	0x00000000
        /*0010*/ 	.short	0x000d
        /*0012*/ 	.short	0x0060
        /*0014*/ 	.byte	0x00, 0xf5, 0x21, 0x00


	//----- nvinfo : EIATTR_KPARAM_INFO
	.align		4
.L_63:
        /*0018*/ 	.byte	0x04, 0x17
        /*001a*/ 	.short	(.L_65 - .L_64)
.L_64:
        /*001c*/ 	.word	0x00000000
        /*0020*/ 	.short	0x000c
        /*0022*/ 	.short	0x0058
        /*0024*/ 	.byte	0x00, 0xf5, 0x21, 0x00


	//----- nvinfo : EIATTR_KPARAM_INFO
	.align		4
.L_65:
        /*0028*/ 	.byte	0x04, 0x17
        /*002a*/ 	.short	(.L_67 - .L_66)
.L_66:
        /*002c*/ 	.word	0x00000000
        /*0030*/ 	.short	0x000b
        /*0032*/ 	.short	0x0050
        /*0034*/ 	.byte	0x00, 0xf0, 0x11, 0x00


	//----- nvinfo : EIATTR_KPARAM_INFO
	.align		4
.L_67:
        /*0038*/ 	.byte	0x04, 0x17
        /*003a*/ 	.short	(.L_69 - .L_68)
.L_68:
        /*003c*/ 	.word	0x00000000
        /*0040*/ 	.short	0x000a
        /*0042*/ 	.short	0x004c
        /*0044*/ 	.byte	0x00, 0xf0, 0x11, 0x00


	//----- nvinfo : EIATTR_KPARAM_INFO
	.align		4
.L_69:
        /*0048*/ 	.byte	0x04, 0x17
        /*004a*/ 	.short	(.L_71 - .L_70)
.L_70:
        /*004c*/ 	.word	0x00000000
        /*0050*/ 	.short	0x0009
        /*0052*/ 	.short	0x0048
        /*0054*/ 	.byte	0x00, 0xf0, 0x11, 0x00


	//----- nvinfo : EIATTR_KPARAM_INFO
	.align		4
.L_71:
        /*0058*/ 	.byte	0x04, 0x17
        /*005a*/ 	.short	(.L_73 - .L_72)
.L_72:
        /*005c*/ 	.word	0x00000000
        /*0060*/ 	.short	0x0008
        /*0062*/ 	.short	0x0040
        /*0064*/ 	.byte	0x00, 0xf5, 0x21, 0x00


	//----- nvinfo : EIATTR_KPARAM_INFO
	.align		4
.L_73:
        /*0068*/ 	.byte	0x04, 0x17
        /*006a*/ 	.short	(.L_75 - .L_74)
.L_74:
        /*006c*/ 	.word	0x00000000
        /*0070*/ 	.short	0x0007
        /*0072*/ 	.short	0x0038
        /*0074*/ 	.byte	0x00, 0xf0, 0x11, 0x00


	//----- nvinfo : EIATTR_KPARAM_INFO
	.align		4
.L_75:
        /*0078*/ 	.byte	0x04, 0x17
        /*007a*/ 	.short	(.L_77 - .L_76)
.L_76:
        /*007c*/ 	.word	0x00000000
        /*0080*/ 	.short	0x0006
        /*0082*/ 	.short	0x0030
        /*0084*/ 	.byte	0x00, 0xf5, 0x21, 0x00


	//----- nvinfo : EIATTR_KPARAM_INFO
	.align		4
.L_77:
        /*0088*/ 	.byte	0x04, 0x17
        /*008a*/ 	.short	(.L_79 - .L_78)
.L_78:
        /*008c*/ 	.word	0x00000000
        /*0090*/ 	.short	0x0005
        /*0092*/ 	.short	0x0028
        /*0094*/ 	.byte	0x00, 0xf5, 0x21, 0x00


	//----- nvinfo : EIATTR_KPARAM_INFO
	.align		4
.L_79:
        /*0098*/ 	.byte	0x04, 0x17
        /*009a*/ 	.short	(.L_81 - .L_80)
.L_80:
        /*009c*/ 	.word	0x00000000
        /*00a0*/ 	.short	0x0004
        /*00a2*/ 	.short	0x0020
        /*00a4*/ 	.byte	0x00, 0xf5, 0x21, 0x00


	//----- nvinfo : EIATTR_KPARAM_INFO
	.align		4
.L_81:
        /*00a8*/ 	.byte	0x04, 0x17
        /*00aa*/ 	.short	(.L_83 - .L_82)
.L_82:
        /*00ac*/ 	.word	0x00000000
        /*00b0*/ 	.short	0x0003
        /*00b2*/ 	.short	0x0018
        /*00b4*/ 	.byte	0x00, 0xf5, 0x21, 0x00


	//----- nvinfo : EIATTR_KPARAM_INFO
	.align		4
.L_83:
        /*00b8*/ 	.byte	0x04, 0x17
        /*00ba*/ 	.short	(.L_85 - .L_84)
.L_84:
        /*00bc*/ 	.word	0x00000000
        /*00c0*/ 	.short	0x0002
        /*00c2*/ 	.short	0x0010
        /*00c4*/ 	.byte	0x00, 0xf5, 0x21, 0x00


	//----- nvinfo : EIATTR_KPARAM_INFO
	.align		4
.L_85:
        /*00c8*/ 	.byte	0x04, 0x17
        /*00ca*/ 	.short	(.L_87 - .L_86)
.L_86:
        /*00cc*/ 	.word	0x00000000
        /*00d0*/ 	.short	0x0001
        /*00d2*/ 	.short	0x0008
        /*00d4*/ 	.byte	0x00, 0xf5, 0x21, 0x00


	//----- nvinfo : EIATTR_KPARAM_INFO
	.align		4
.L_87:
        /*00d8*/ 	.byte	0x04, 0x17
        /*00da*/ 	.short	(.L_89 - .L_88)
.L_88:
        /*00dc*/ 	.word	0x00000000
        /*00e0*/ 	.short	0x0000
        /*00e2*/ 	.short	0x0000
        /*00e4*/ 	.byte	0x00, 0xf5, 0x21, 0x00


	//----- nvinfo : EIATTR_SPARSE_MMA_MASK
	.align		4
.L_89:
        /*00e8*/ 	.byte	0x03, 0x50
        /*00ea*/ 	.short	0x0000


	//----- nvinfo : EIATTR_MAXREG_COUNT
	.align		4
        /*00ec*/ 	.byte	0x03, 0x1b
        /*00ee*/ 	.short	0x00ff


	//----- nvinfo : EIATTR_MERCURY_ISA_VERSION
	.align		4
        /*00f0*/ 	.byte	0x03, 0x5f
        /*00f2*/ 	.short	0x0101


	//----- nvinfo : EIATTR_VRC_CTA_INIT_COUNT
	.align		4
        /*00f4*/ 	.byte	0x02, 0x4a
	.zero		1
	.zero		1


	//----- nvinfo : EIATTR_EXIT_INSTR_OFFSETS
	.align		4
        /*00f8*/ 	.byte	0x04, 0x1c
        /*00fa*/ 	.short	(.L_91 - .L_90)


	//   ....[0]....
.L_90:
        /*00fc*/ 	.word	0x00000090


	//   ....[1]....
        /*0100*/ 	.word	0x00000280


	//   ....[2]....
        /*0104*/ 	.word	0x00000310


	//   ....[3]....
        /*0108*/ 	.word	0x000006e0


	//----- nvinfo : EIATTR_CRS_STACK_SIZE
	.align		4
.L_91:
        /*010c*/ 	.byte	0x04, 0x1e
        /*010e*/ 	.short	(.L_93 - .L_92)
.L_92:
        /*0110*/ 	.word	0x00000000


	//----- nvinfo : EIATTR_CBANK_PARAM_SIZE
	.align		4
.L_93:
        /*0114*/ 	.byte	0x03, 0x19
        /*0116*/ 	.short	0x0068


	//----- nvinfo : EIATTR_PARAM_CBANK
	.align		4
        /*0118*/ 	.byte	0x04, 0x0a
        /*011a*/ 	.short	(.L_95 - .L_94)
	.align		4
.L_94:
        /*011c*/ 	.word	index@(.nv.constant0._Z17fill_A_CSR_kernelPfPKiS1_S1_S1_S1_S1_iPKffiiS1_S3_)
        /*0120*/ 	.short	0x0380
        /*0122*/ 	.short	0x0068


	//----- nvinfo : EIATTR_SW_WAR
	.align		4
.L_95:
        /*0124*/ 	.byte	0x04, 0x36
        /*0126*/ 	.short	(.L_97 - .L_96)
.L_96:
        /*0128*/ 	.word	0x00000008
.L_97:


//--------------------- .nv.callgraph             --------------------------
	.section	.nv.callgraph,"",@"SHT_CUDA_CALLGRAPH"
	.align	4
	.sectionentsize	8
	.align		4
        /*0000*/ 	.word	0x00000000
	.align		4
        /*0004*/ 	.word	0xffffffff
	.align		4
        /*0008*/ 	.word	0x00000000
	.align		4
        /*000c*/ 	.word	0xfffffffe
	.align		4
        /*0010*/ 	.word	0x00000000
	.align		4
        /*0014*/ 	.word	0xfffffffd
	.align		4
        /*0018*/ 	.word	0x00000000
	.align		4
        /*001c*/ 	.word	0xfffffffc


//--------------------- .text._Z10copy_fieldPfPKfi --------------------------
	.section	.text._Z10copy_fieldPfPKfi,"ax",@progbits
	.align	128
        .global         _Z10copy_fieldPfPKfi
        .type           _Z10copy_fieldPfPKfi,@function
        .size           _Z10copy_fieldPfPKfi,(.L_x_27 - _Z10copy_fieldPfPKfi)
        .other          _Z10copy_fieldPfPKfi,@"STO_CUDA_ENTRY STV_DEFAULT"
_Z10copy_fieldPfPKfi:
.text._Z10copy_fieldPfPKfi:
[----:B------:R-:W-:Y:S01]  /*0000*/  LDC R1, c[0x0][0x37c] ;  /* 0x0000df00ff017b82 */ /* 0x000fe20000000800 */
[----:B------:R-:W0:Y:S07]  /*0010*/  S2R R3, SR_TID.X ;  /* 0x0000000000037919 */ /* 0x000e2e0000002100 */
[----:B------:R-:W0:Y:S01]  /*0020*/  S2UR UR4, SR_CTAID.X ;  /* 0x00000000000479c3 */ /* 0x000e220000002500 */
[----:B------:R-:W1:Y:S07]  /*0030*/  LDCU UR5, c[0x0][0x390] ;  /* 0x00007200ff0577ac */ /* 0x000e6e0008000800 */
[----:B------:R-:W0:Y:S02]  /*0040*/  LDC R0, c[0x0][0x360] ;  /* 0x0000d800ff007b82 */ /* 0x000e240000000800 */
[----:B0-----:R-:W-:Y:S01]  /*0050*/  IMAD R0, R0, UR4, R3 ;  /* 0x0000000400007c24 */ /* 0x001fe2000f8e0203 */
[----:B-1----:R-:W-:-:S04]  /*0060*/  USHF.R.S32.HI UR4, URZ, 0x1f, UR5 ;  /* 0x0000001fff047899 */ /* 0x002fc80008011405 */
[----:B------:R-:W-:-:S04]  /*0070*/  ISETP.GE.U32.AND P0, PT, R0, UR5, PT ;  /* 0x0000000500007c0c */ /* 0x000fc8000bf06070 */
[----:B------:R-:W-:-:S13]  /*0080*/  ISETP.GE.U32.AND.EX P0, PT, RZ, UR4, PT, P0 ;  /* 0x00000004ff007c0c */ /* 0x000fda000bf06100 */
[----:B------:R-:W-:Y:S05]  /*0090*/  @P0 EXIT ;  /* 0x000000000000094d */ /* 0x000fea0003800000 */
[----:B------:R-:W0:Y:S01]  /*00a0*/  LDCU.128 UR8, c[0x0][0x380] ;  /* 0x00007000ff0877ac */ /* 0x000e220008000c00 */
[----:B------:R-:W-:Y:S01]  /*00b0*/  IMAD.SHL.U32 R4, R0, 0x4, RZ ;  /* 0x0000000400047824 */ /* 0x000fe200078e00ff */
[----:B------:R-:W-:Y:S01]  /*00c0*/  SHF.R.U32.HI R0, RZ, 0x1e, R0 ;  /* 0x0000001eff007819 */ /* 0x000fe20000011600 */
[----:B------:R-:W1:Y:S03]  /*00d0*/  LDCU.64 UR4, c[0x0][0x358] ;  /* 0x00006b00ff0477ac */ /* 0x000e660008000a00 */
[----:B0-----:R-:W-:-:S04]  /*00e0*/  IADD3 R2, P0, PT, R4, UR10, RZ ;  /* 0x0000000a04027c10 */ /* 0x001fc8000ff1e0ff */
[----:B------:R-:W-:-:S06]  /*00f0*/  IADD3.X R3, PT, PT, R0, UR11, RZ, P0, !PT ;  /* 0x0000000b00037c10 */ /* 0x000fcc00087fe4ff */
[----:B-1----:R-:W2:Y:S01]  /*0100*/  LDG.E R3, desc[UR4][R2.64] ;  /* 0x0000000402037981 */ /* 0x002ea2000c1e1900 */
[----:B------:R-:W-:-:S04]  /*0110*/  IADD3 R4, P0, PT, R4, UR8, RZ ;  /* 0x0000000804047c10 */ /* 0x000fc8000ff1e0ff */
[----:B------:R-:W-:-:S05]  /*0120*/  IADD3.X R5, PT, PT, R0, UR9, RZ, P0, !PT ;  /* 0x0000000900057c10 */ /* 0x000fca00087fe4ff */
[----:B--2---:R-:W-:Y:S01]  /*0130*/  STG.E desc[UR4][R4.64], R3 ;  /* 0x0000000304007986 */ /* 0x004fe2000c101904 */
[----:B------:R-:W-:Y:S05]  /*0140*/  EXIT ;  /* 0x000000000000794d */ /* 0x000fea0003800000 */
.L_x_0:
[----:B------:R-:W-:-:S00]  /*0150*/  BRA `(.L_x_0) ;  /* 0xfffffffc00fc7947 */ /* 0x000fc0000383ffff */
[----:B------:R-:W-:-:S00]  /*0160*/  NOP ;  /* 0x0000000000007918 */ /* 0x000fc00000000000 */
        /* <DEDUP_REMOVED lines=9> */
.L_x_27:


//--------------------- .text._Z22weighted_jacobi_kernelPfS_PKfS_PiS2_if --------------------------
	.section	.text._Z22weighted_jacobi_kernelPfS_PKfS_PiS2_if,"ax",@progbits
	.align	128
        .global         _Z22weighted_jacobi_kernelPfS_PKfS_PiS2_if
        .type           _Z22weighted_jacobi_kernelPfS_PKfS_PiS2_if,@function
        .size           _Z22weighted_jacobi_kernelPfS_PKfS_PiS2_if,(.L_x_26 - _Z22weighted_jacobi_kernelPfS_PKfS_PiS2_if)
        .other          _Z22weighted_jacobi_kernelPfS_PKfS_PiS2_if,@"STO_CUDA_ENTRY STV_DEFAULT"
_Z22weighted_jacobi_kernelPfS_PKfS_PiS2_if:
.text._Z22weighted_jacobi_kernelPfS_PKfS_PiS2_if:
        /* <DEDUP_REMOVED lines=10> */
[----:B------:R-:W0:Y:S01]  /*00a0*/  LDCU.64 UR6, c[0x0][0x3a8] ;  /* 0x00007500ff0677ac */ /* 0x000e220008000a00 */
[----:B------:R-:W1:Y:S01]  /*00b0*/  LDCU.64 UR4, c[0x0][0x358] ;  /* 0x00006b00ff0477ac */ /* 0x000e620008000a00 */
[----:B0-----:R-:W-:-:S04]  /*00c0*/  LEA R4, P0, R0, UR6, 0x2 ;  /* 0x0000000600047c11 */ /* 0x001fc8000f8010ff */
[----:B------:R-:W-:-:S05]  /*00d0*/  LEA.HI.X R5, R0, UR7, RZ, 0x2, P0 ;  /* 0x0000000700057c11 */ /* 0x000fca00080f14ff */
[----:B-1----:R-:W2:Y:S04]  /*00e0*/  LDG.E R11, desc[UR4][R4.64] ;  /* 0x00000004040b7981 */ /* 0x002ea8000c1e1900 */
[----:B------:R-:W2:Y:S01]  /*00f0*/  LDG.E R6, desc[UR4][R4.64+0x4] ;  /* 0x0000040404067981 */ /* 0x000ea2000c1e1900 */
[----:B------:R-:W-:Y:S01]  /*0100*/  BSSY.RECONVERGENT B0, `(.L_x_1) ;  /* 0x0000106000007945 */ /* 0x000fe20003800200 */
[----:B------:R-:W-:Y:S02]  /*0110*/  CS2R R2, SRZ ;  /* 0x0000000000027805 */ /* 0x000fe4000001ff00 */
[----:B--2---:R-:W-:-:S13]  /*0120*/  ISETP.GE.U32.AND P0, PT, R11, R6, PT ;  /* 0x000000060b00720c */ /* 0x004fda0003f06070 */
[----:B------:R-:W-:Y:S05]  /*0130*/  @P0 BRA `(.L_x_2) ;  /* 0x0000001000080947 */ /* 0x000fea0003800000 */
[----:B------:R-:W-:Y:S01]  /*0140*/  IADD3 R3, P1, PT, R11, 0x1, RZ ;  /* 0x000000010b037810 */ /* 0x000fe20007f3e0ff */
[----:B------:R-:W-:Y:S01]  /*0150*/  BSSY.RECONVERGENT B1, `(.L_x_3) ;  /* 0x0000083000017945 */ /* 0x000fe20003800200 */
[----:B------:R-:W-:Y:S02]  /*0160*/  SHF.R.S32.HI R4, RZ, 0x1f, R11 ;  /* 0x0000001fff047819 */ /* 0x000fe4000001140b */
[----:B------:R-:W-:Y:S02]  /*0170*/  SHF.R.S32.HI R2, RZ, 0x1f, R6 ;  /* 0x0000001fff027819 */ /* 0x000fe40000011406 */
[----:B------:R-:W-:Y:S01]  /*0180*/  ISETP.GT.U32.AND P0, PT, R3, R6, PT ;  /* 0x000000060300720c */ /* 0x000fe20003f04070 */
[----:B------:R-:W-:-:S05]  /*0190*/  IMAD.X R9, RZ, RZ, R4, P1 ;  /* 0x000000ffff097224 */ /* 0x000fca00008e0604 */
[----:B------:R-:W-:-:S04]  /*01a0*/  ISETP.GT.U32.AND.EX P0, PT, R9, R2, PT, P0 ;  /* 0x000000020900720c */ /* 0x000fc80003f04100 */
[----:B------:R-:W-:Y:S02]  /*01b0*/  SEL R8, R3, R6, P0 ;  /* 0x0000000603087207 */ /* 0x000fe40000000000 */
[----:B------:R-:W-:Y:S02]  /*01c0*/  SEL R9, R9, R2, P0 ;  /* 0x0000000209097207 */ /* 0x000fe40000000000 */
[CC--:B------:R-:W-:Y:S02]  /*01d0*/  IADD3 R3, P1, PT, -R8.reuse, R11.reuse, RZ ;  /* 0x0000000b08037210 */ /* 0x0c0fe40007f3e1ff */
[----:B------:R-:W-:Y:S02]  /*01e0*/  IADD3 R6, P2, PT, R8, -R11, RZ ;  /* 0x8000000b08067210 */ /* 0x000fe40007f5e0ff */
[----:B------:R-:W-:Y:S01]  /*01f0*/  ISETP.GT.U32.AND P0, PT, R3, -0x8, PT ;  /* 0xfffffff80300780c */ /* 0x000fe20003f04070 */
[----:B------:R-:W-:Y:S01]  /*0200*/  IMAD.X R2, R4, 0x1, ~R9, P1 ;  /* 0x0000000104027824 */ /* 0x000fe200008e0e09 */
[----:B------:R-:W-:Y:S01]  /*0210*/  LOP3.LUT R7, R6, 0x7, RZ, 0xc0, !PT ;  /* 0x0000000706077812 */ /* 0x000fe200078ec0ff */
[----:B------:R-:W-:-:S03]  /*0220*/  IMAD.X R20, R9, 0x1, ~R4, P2 ;  /* 0x0000000109147824 */ /* 0x000fc600010e0e04 */
[----:B------:R-:W-:Y:S02]  /*0230*/  ISETP.GT.U32.AND.EX P0, PT, R2, -0x1, PT, P0 ;  /* 0xffffffff0200780c */ /* 0x000fe40003f04100 */
[----:B------:R-:W-:Y:S02]  /*0240*/  CS2R R2, SRZ ;  /* 0x0000000000027805 */ /* 0x000fe4000001ff00 */
[----:B------:R-:W-:-:S04]  /*0250*/  ISETP.NE.U32.AND P1, PT, R7, RZ, PT ;  /* 0x000000ff0700720c */ /* 0x000fc80003f25070 */
[----:B------:R-:W-:-:S04]  /*0260*/  ISETP.NE.AND.EX P1, PT, RZ, RZ, PT, P1 ;  /* 0x000000ffff00720c */ /* 0x000fc80003f25310 */
[----:B------:R-:W-:Y:S01]  /*0270*/  P2R R5, PR, RZ, 0x2 ;  /* 0x00000002ff057803 */ /* 0x000fe20000000000 */
[----:B------:R-:W-:Y:S08]  /*0280*/  @P0 BRA `(.L_x_4) ;  /* 0x0000000400bc0947 */ /* 0x000ff00003800000 */
[----:B------:R-:W0:Y:S01]  /*0290*/  LDCU.64 UR6, c[0x0][0x3a0] ;  /* 0x00007400ff0677ac */ /* 0x000e220008000a00 */
[C---:B------:R-:W-:Y:S01]  /*02a0*/  LEA R8, P0, R11.reuse, 0x10, 0x2 ;  /* 0x000000100b087811 */ /* 0x040fe200078010ff */
[----:B------:R-:W-:Y:S01]  /*02b0*/  IMAD.MOV.U32 R3, RZ, RZ, RZ ;  /* 0x000000ffff037224 */ /* 0x000fe200078e00ff */
[----:B------:R-:W-:Y:S01]  /*02c0*/  LOP3.LUT R10, R6, 0xfffffff8, RZ, 0xc0, !PT ;  /* 0xfffffff8060a7812 */ /* 0x000fe200078ec0ff */
[----:B------:R-:W1:Y:S01]  /*02d0*/  LDCU.64 UR8, c[0x0][0x398] ;  /* 0x00007300ff0877ac */ /* 0x000e620008000a00 */
[----:B------:R-:W-:Y:S02]  /*02e0*/  LEA.HI.X R9, R11, RZ, R4, 0x2, P0 ;  /* 0x000000ff0b097211 */ /* 0x000fe400000f1404 */
[C---:B0-----:R-:W-:Y:S02]  /*02f0*/  IADD3 R14, P1, PT, R8.reuse, UR6, RZ ;  /* 0x00000006080e7c10 */ /* 0x041fe4000ff3e0ff */
[----:B-1----:R-:W-:Y:S02]  /*0300*/  IADD3 R8, P0, PT, R8, UR8, RZ ;  /* 0x0000000808087c10 */ /* 0x002fe4000ff1e0ff */
[----:B------:R-:W-:-:S02]  /*0310*/  IADD3.X R15, PT, PT, R9, UR7, RZ, P1, !PT ;  /* 0x00000007090f7c10 */ /* 0x000fc40008ffe4ff */
[----:B------:R-:W-:-:S09]  /*0320*/  IADD3.X R9, PT, PT, R9, UR9, RZ, P0, !PT ;  /* 0x0000000909097c10 */ /* 0x000fd200087fe4ff */
.L_x_5:
[----:B------:R-:W2:Y:S04]  /*0330*/  LDG.E R19, desc[UR4][R14.64+-0x10] ;  /* 0xfffff0040e137981 */ /* 0x000ea8000c1e1900 */
[----:B------:R-:W3:Y:S04]  /*0340*/  LDG.E R27, desc[UR4][R14.64+-0xc] ;  /* 0xfffff4040e1b7981 */ /* 0x000ee8000c1e1900 */
[----:B------:R-:W4:Y:S04]  /*0350*/  LDG.E R21, desc[UR4][R14.64+-0x8] ;  /* 0xfffff8040e157981 */ /* 0x000f28000c1e1900 */
[----:B------:R-:W5:Y:S04]  /*0360*/  LDG.E R23, desc[UR4][R14.64+-0x4] ;  /* 0xfffffc040e177981 */ /* 0x000f68000c1e1900 */
[----:B------:R-:W5:Y:S01]  /*0370*/  LDG.E R25, desc[UR4][R14.64] ;  /* 0x000000040e197981 */ /* 0x000f62000c1e1900 */
[----:B--2---:R-:W-:-:S02]  /*0380*/  ISETP.NE.U32.AND P3, PT, R19, R0, PT ;  /* 0x000000001300720c */ /* 0x004fc40003f65070 */
[----:B------:R-:W-:Y:S02]  /*0390*/  SHF.R.S32.HI R18, RZ, 0x1f, R19 ;  /* 0x0000001fff127819 */ /* 0x000fe40000011413 */
[-C--:B---3--:R-:W-:Y:S02]  /*03a0*/  ISETP.NE.U32.AND P4, PT, R27, R0.reuse, PT ;  /* 0x000000001b00720c */ /* 0x088fe40003f85070 */
[----:B------:R-:W-:Y:S02]  /*03b0*/  ISETP.NE.AND.EX P3, PT, R18, RZ, PT, P3 ;  /* 0x000000ff1200720c */ /* 0x000fe40003f65330 */
[----:B------:R-:W-:Y:S02]  /*03c0*/  SHF.R.S32.HI R26, RZ, 0x1f, R27 ;  /* 0x0000001fff1a7819 */ /* 0x000fe4000001141b */
[----:B----4-:R-:W-:Y:S02]  /*03d0*/  ISETP.NE.U32.AND P0, PT, R21, R0, PT ;  /* 0x000000001500720c */ /* 0x010fe40003f05070 */
[----:B------:R-:W-:-:S02]  /*03e0*/  ISETP.NE.AND.EX P4, PT, R26, RZ, PT, P4 ;  /* 0x000000ff1a00720c */ /* 0x000fc40003f85340 */
[----:B------:R-:W-:Y:S02]  /*03f0*/  SHF.R.S32.HI R22, RZ, 0x1f, R21 ;  /* 0x0000001fff167819 */ /* 0x000fe40000011415 */
[----:B-----5:R-:W-:Y:S02]  /*0400*/  SHF.R.S32.HI R24, RZ, 0x1f, R23 ;  /* 0x0000001fff187819 */ /* 0x020fe40000011417 */
[----:B------:R-:W-:Y:S01]  /*0410*/  ISETP.NE.AND.EX P0, PT, R22, RZ, PT, P0 ;  /* 0x000000ff1600720c */ /* 0x000fe20003f05300 */
[----:B------:R-:W0:Y:S08]  /*0420*/  @P3 LDC.64 R12, c[0x0][0x388] ;  /* 0x0000e200ff0c3b82 */ /* 0x000e300000000a00 */
[----:B------:R-:W1:Y:S01]  /*0430*/  @P4 LDC.64 R16, c[0x0][0x388] ;  /* 0x0000e200ff104b82 */ /* 0x000e620000000a00 */
[----:B0-----:R-:W-:-:S04]  /*0440*/  @P3 LEA R12, P1, R19, R12, 0x2 ;  /* 0x0000000c130c3211 */ /* 0x001fc800078210ff */
[----:B------:R-:W-:Y:S02]  /*0450*/  @P3 LEA.HI.X R13, R19, R13, R18, 0x2, P1 ;  /* 0x0000000d130d3211 */ /* 0x000fe400008f1412 */
[----:B------:R-:W-:Y:S01]  /*0460*/  ISETP.NE.U32.AND P1, PT, R23, R0, PT ;  /* 0x000000001700720c */ /* 0x000fe20003f25070 */
[----:B------:R-:W0:Y:S01]  /*0470*/  @P0 LDC.64 R18, c[0x0][0x388] ;  /* 0x0000e200ff120b82 */ /* 0x000e220000000a00 */
[C---:B-1----:R-:W-:Y:S02]  /*0480*/  @P4 LEA R28, P2, R27.reuse, R16, 0x2 ;  /* 0x000000101b1c4211 */ /* 0x042fe400078410ff */
[----:B------:R-:W-:Y:S01]  /*0490*/  ISETP.NE.AND.EX P1, PT, R24, RZ, PT, P1 ;  /* 0x000000ff1800720c */ /* 0x000fe20003f25310 */
[----:B------:R-:W2:Y:S01]  /*04a0*/  @P3 LDG.E R13, desc[UR4][R12.64] ;  /* 0x000000040c0d3981 */ /* 0x000ea2000c1e1900 */
[----:B------:R-:W-:-:S11]  /*04b0*/  @P4 LEA.HI.X R29, R27, R17, R26, 0x2, P2 ;  /* 0x000000111b1d4211 */ /* 0x000fd600010f141a */
[----:B------:R-:W1:Y:S01]  /*04c0*/  @P1 LDC.64 R16, c[0x0][0x388] ;  /* 0x0000e200ff101b82 */ /* 0x000e620000000a00 */
[----:B------:R-:W-:Y:S01]  /*04d0*/  IMAD.MOV.U32 R26, RZ, RZ, R8 ;  /* 0x000000ffff1a7224 */ /* 0x000fe200078e0008 */
[----:B------:R-:W3:Y:S01]  /*04e0*/  @P4 LDG.E R29, desc[UR4][R28.64] ;  /* 0x000000041c1d4981 */ /* 0x000ee2000c1e1900 */
[----:B0-----:R-:W-:-:S04]  /*04f0*/  @P0 LEA R18, P2, R21, R18, 0x2 ;  /* 0x0000001215120211 */ /* 0x001fc800078410ff */
[----:B------:R-:W-:Y:S02]  /*0500*/  @P0 LEA.HI.X R19, R21, R19, R22, 0x2, P2 ;  /* 0x0000001315130211 */ /* 0x000fe400010f1416 */
[----:B------:R-:W-:Y:S01]  /*0510*/  ISETP.NE.U32.AND P2, PT, R25, R0, PT ;  /* 0x000000001900720c */ /* 0x000fe20003f45070 */
[----:B------:R-:W-:Y:S01]  /*0520*/  IMAD.MOV.U32 R27, RZ, RZ, R9 ;  /* 0x000000ffff1b7224 */ /* 0x000fe200078e0009 */
[----:B------:R-:W-:Y:S01]  /*0530*/  SHF.R.S32.HI R22, RZ, 0x1f, R25 ;  /* 0x0000001fff167819 */ /* 0x000fe20000011419 */
[----:B------:R-:W4:Y:S03]  /*0540*/  LDG.E R21, desc[UR4][R14.64+0x4] ;  /* 0x000004040e157981 */ /* 0x000f26000c1e1900 */
[----:B------:R-:W-:Y:S01]  /*0550*/  ISETP.NE.AND.EX P2, PT, R22, RZ, PT, P2 ;  /* 0x000000ff1600720c */ /* 0x000fe20003f45320 */
[----:B------:R-:W5:Y:S01]  /*0560*/  @P0 LDG.E R18, desc[UR4][R18.64] ;  /* 0x0000000412120981 */ /* 0x000f62000c1e1900 */
[----:B-1----:R-:W-:-:S03]  /*0570*/  @P1 LEA R16, P5, R23, R16, 0x2 ;  /* 0x0000001017101211 */ /* 0x002fc600078a10ff */
[----:B------:R-:W5:Y:S01]  /*0580*/  LDG.E R35, desc[UR4][R26.64+0x8] ;  /* 0x000008041a237981 */ /* 0x000f62000c1e1900 */
[----:B------:R-:W-:-:S03]  /*0590*/  @P1 LEA.HI.X R17, R23, R17, R24, 0x2, P5 ;  /* 0x0000001117111211 */ /* 0x000fc600028f1418 */
[----:B------:R-:W2:Y:S04]  /*05a0*/  LDG.E R23, desc[UR4][R26.64+-0x10] ;  /* 0xfffff0041a177981 */ /* 0x000ea8000c1e1900 */
[----:B------:R-:W0:Y:S01]  /*05b0*/  @P2 LDC.64 R8, c[0x0][0x388] ;  /* 0x0000e200ff082b82 */ /* 0x000e220000000a00 */
[----:B------:R-:W3:Y:S04]  /*05c0*/  LDG.E R24, desc[UR4][R26.64+-0xc] ;  /* 0xfffff4041a187981 */ /* 0x000ee8000c1e1900 */
[----:B------:R-:W5:Y:S04]  /*05d0*/  @P1 LDG.E R17, desc[UR4][R16.64] ;  /* 0x0000000410111981 */ /* 0x000f68000c1e1900 */
[----:B------:R-:W5:Y:S01]  /*05e0*/  LDG.E R19, desc[UR4][R26.64+0xc] ;  /* 0x00000c041a137981 */ /* 0x000f62000c1e1900 */
[----:B0-----:R-:W-:-:S04]  /*05f0*/  @P2 LEA R30, P5, R25, R8, 0x2 ;  /* 0x00000008191e2211 */ /* 0x001fc800078a10ff */
[----:B------:R-:W-:Y:S02]  /*0600*/  @P2 LEA.HI.X R31, R25, R9, R22, 0x2, P5 ;  /* 0x00000009191f2211 */ /* 0x000fe400028f1416 */
[----:B------:R-:W5:Y:S04]  /*0610*/  LDG.E R22, desc[UR4][R14.64+0x8] ;  /* 0x000008040e167981 */ /* 0x000f68000c1e1900 */
[----:B------:R-:W5:Y:S04]  /*0620*/  LDG.E R25, desc[UR4][R14.64+0xc] ;  /* 0x00000c040e197981 */ /* 0x000f68000c1e1900 */
[----:B------:R-:W5:Y:S01]  /*0630*/  @P2 LDG.E R30, desc[UR4][R30.64] ;  /* 0x000000041e1e2981 */ /* 0x000f62000c1e1900 */
[----:B----4-:R-:W-:Y:S01]  /*0640*/  SHF.R.S32.HI R32, RZ, 0x1f, R21 ;  /* 0x0000001fff207819 */ /* 0x010fe20000011415 */
[----:B--2---:R-:W-:Y:S01]  /*0650*/  @P3 FFMA R2, R23, R13, R2 ;  /* 0x0000000d17023223 */ /* 0x004fe20000000002 */
[----:B------:R-:W-:Y:S01]  /*0660*/  @!P3 IMAD.MOV.U32 R3, RZ, RZ, R23 ;  /* 0x000000ffff03b224 */ /* 0x000fe200078e0017 */
[-C--:B------:R-:W-:Y:S01]  /*0670*/  ISETP.NE.U32.AND P3, PT, R21, R0.reuse, PT ;  /* 0x000000001500720c */ /* 0x080fe20003f65070 */
[----:B------:R-:W2:Y:S03]  /*0680*/  LDG.E R13, desc[UR4][R26.64+-0x8] ;  /* 0xfffff8041a0d7981 */ /* 0x000ea6000c1e1900 */
[----:B------:R-:W-:Y:S01]  /*0690*/  ISETP.NE.AND.EX P3, PT, R32, RZ, PT, P3 ;  /* 0x000000ff2000720c */ /* 0x000fe20003f65330 */
[----:B---3--:R-:W-:Y:S01]  /*06a0*/  @P4 FFMA R2, R24, R29, R2 ;  /* 0x0000001d18024223 */ /* 0x008fe20000000002 */
[----:B------:R-:W-:Y:S01]  /*06b0*/  @!P4 IMAD.MOV.U32 R3, RZ, RZ, R24 ;  /* 0x000000ffff03c224 */ /* 0x000fe200078e0018 */
[----:B------:R-:W3:Y:S10]  /*06c0*/  LDG.E R23, desc[UR4][R26.64] ;  /* 0x000000041a177981 */ /* 0x000ef4000c1e1900 */
[----:B------:R-:W0:Y:S01]  /*06d0*/  @P3 LDC.64 R8, c[0x0][0x388] ;  /* 0x0000e200ff083b82 */ /* 0x000e220000000a00 */
[----:B-----5:R-:W-:-:S02]  /*06e0*/  ISETP.NE.U32.AND P4, PT, R22, R0, PT ;  /* 0x000000001600720c */ /* 0x020fc40003f85070 */
[----:B------:R-:W-:-:S04]  /*06f0*/  SHF.R.S32.HI R12, RZ, 0x1f, R22 ;  /* 0x0000001fff0c7819 */ /* 0x000fc80000011416 */
[----:B------:R-:W-:Y:S02]  /*0700*/  ISETP.NE.AND.EX P4, PT, R12, RZ, PT, P4 ;  /* 0x000000ff0c00720c */ /* 0x000fe40003f85340 */
[----:B0-----:R-:W-:-:S04]  /*0710*/  @P3 LEA R28, P5, R21, R8, 0x2 ;  /* 0x00000008151c3211 */ /* 0x001fc800078a10ff */
[----:B------:R-:W-:Y:S02]  /*0720*/  @P3 LEA.HI.X R29, R21, R9, R32, 0x2, P5 ;  /* 0x00000009151d3211 */ /* 0x000fe400028f1420 */
[----:B------:R-:W4:Y:S05]  /*0730*/  LDG.E R21, desc[UR4][R26.64+-0x4] ;  /* 0xfffffc041a157981 */ /* 0x000f2a000c1e1900 */
[----:B------:R-:W0:Y:S01]  /*0740*/  @P4 LDC.64 R8, c[0x0][0x388] ;  /* 0x0000e200ff084b82 */ /* 0x000e220000000a00 */
[----:B------:R-:W5:Y:S01]  /*0750*/  @P3 LDG.E R28, desc[UR4][R28.64] ;  /* 0x000000041c1c3981 */ /* 0x000f62000c1e1900 */
[----:B0-----:R-:W-:-:S04]  /*0760*/  @P4 LEA R32, P5, R22, R8, 0x2 ;  /* 0x0000000816204211 */ /* 0x001fc800078a10ff */
[----:B------:R-:W-:Y:S02]  /*0770*/  @P4 LEA.HI.X R33, R22, R9, R12, 0x2, P5 ;  /* 0x0000000916214211 */ /* 0x000fe400028f140c */
[----:B------:R-:W-:Y:S02]  /*0780*/  ISETP.NE.U32.AND P5, PT, R25, R0, PT ;  /* 0x000000001900720c */ /* 0x000fe40003fa5070 */
[----:B------:R-:W-:Y:S01]  /*0790*/  SHF.R.S32.HI R12, RZ, 0x1f, R25 ;  /* 0x0000001fff0c7819 */ /* 0x000fe20000011419 */
[----:B------:R-:W5:Y:S03]  /*07a0*/  @P4 LDG.E R32, desc[UR4][R32.64] ;  /* 0x0000000420204981 */ /* 0x000f66000c1e1900 */
[----:B------:R-:W-:-:S13]  /*07b0*/  ISETP.NE.AND.EX P5, PT, R12, RZ, PT, P5 ;  /* 0x000000ff0c00720c */ /* 0x000fda0003fa5350 */
[----:B------:R-:W0:Y:S02]  /*07c0*/  @P5 LDC.64 R8, c[0x0][0x388] ;  /* 0x0000e200ff085b82 */ /* 0x000e240000000a00 */
[----:B0-----:R-:W-:-:S04]  /*07d0*/  @P5 LEA R8, P6, R25, R8, 0x2 ;  /* 0x0000000819085211 */ /* 0x001fc800078c10ff */
[----:B------:R-:W-:Y:S02]  /*07e0*/  @P5 LEA.HI.X R9, R25, R9, R12, 0x2, P6 ;  /* 0x0000000919095211 */ /* 0x000fe400030f140c */
[----:B------:R-:W5:Y:S04]  /*07f0*/  LDG.E R25, desc[UR4][R26.64+0x4] ;  /* 0x000004041a197981 */ /* 0x000f68000c1e1900 */
[----:B------:R0:W5:Y:S01]  /*0800*/  @P5 LDG.E R12, desc[UR4][R8.64] ;  /* 0x00000004080c5981 */ /* 0x000162000c1e1900 */
[----:B--2---:R-:W-:Y:S01]  /*0810*/  @P0 FFMA R2, R13, R18, R2 ;  /* 0x000000120d020223 */ /* 0x004fe20000000002 */
[----:B------:R-:W-:Y:S01]  /*0820*/  @!P0 IMAD.MOV.U32 R3, RZ, RZ, R13 ;  /* 0x000000ffff038224 */ /* 0x000fe200078e000d */
[----:B------:R-:W-:-:S04]  /*0830*/  IADD3 R10, P0, PT, R10, -0x8, RZ ;  /* 0xfffffff80a0a7810 */ /* 0x000fc80007f1e0ff */
[----:B------:R-:W-:Y:S02]  /*0840*/  IADD3.X R20, PT, PT, R20, -0x1, RZ, P0, !PT ;  /* 0xffffffff14147810 */ /* 0x000fe400007fe4ff */
[----:B------:R-:W-:-:S04]  /*0850*/  ISETP.NE.U32.AND P0, PT, R10, RZ, PT ;  /* 0x000000ff0a00720c */ /* 0x000fc80003f05070 */
[----:B------:R-:W-:Y:S01]  /*0860*/  ISETP.NE.AND.EX P0, PT, R20, RZ, PT, P0 ;  /* 0x000000ff1400720c */ /* 0x000fe20003f05300 */
[----:B----4-:R-:W-:-:S04]  /*0870*/  @P1 FFMA R2, R21, R17, R2 ;  /* 0x0000001115021223 */ /* 0x010fc80000000002 */
[----:B---3--:R-:W-:Y:S01]  /*0880*/  @P2 FFMA R2, R23, R30, R2 ;  /* 0x0000001e17022223 */ /* 0x008fe20000000002 */
[----:B------:R-:W-:Y:S02]  /*0890*/  @!P1 IMAD.MOV.U32 R3, RZ, RZ, R21 ;  /* 0x000000ffff039224 */ /* 0x000fe400078e0015 */
[----:B------:R-:W-:Y:S01]  /*08a0*/  @!P2 IMAD.MOV.U32 R3, RZ, RZ, R23 ;  /* 0x000000ffff03a224 */ /* 0x000fe200078e0017 */
[----:B------:R-:W-:Y:S02]  /*08b0*/  IADD3 R11, P1, PT, R11, 0x8, RZ ;  /* 0x000000080b0b7810 */ /* 0x000fe40007f3e0ff */
[----:B------:R-:W-:-:S03]  /*08c0*/  IADD3 R14, P2, PT, R14, 0x20, RZ ;  /* 0x000000200e0e7810 */ /* 0x000fc60007f5e0ff */
[----:B------:R-:W-:Y:S02]  /*08d0*/  IMAD.X R4, RZ, RZ, R4, P1 ;  /* 0x000000ffff047224 */ /* 0x000fe400008e0604 */
[----:B------:R-:W-:Y:S02]  /*08e0*/  IMAD.X R15, RZ, RZ, R15, P2 ;  /* 0x000000ffff0f7224 */ /* 0x000fe400010e060f */
[----:B-----5:R-:W-:Y:S01]  /*08f0*/  @P3 FFMA R2, R25, R28, R2 ;  /* 0x0000001c19023223 */ /* 0x020fe20000000002 */
[----:B------:R-:W-:Y:S01]  /*0900*/  @!P3 IMAD.MOV.U32 R3, RZ, RZ, R25 ;  /* 0x000000ffff03b224 */ /* 0x000fe200078e0019 */
[----:B0-----:R-:W-:Y:S02]  /*0910*/  IADD3 R8, P3, PT, R26, 0x20, RZ ;  /* 0x000000201a087810 */ /* 0x001fe40007f7e0ff */
[----:B------:R-:W-:Y:S01]  /*0920*/  @P4 FFMA R2, R35, R32, R2 ;  /* 0x0000002023024223 */ /* 0x000fe20000000002 */
[----:B------:R-:W-:Y:S02]  /*0930*/  @!P4 IMAD.MOV.U32 R3, RZ, RZ, R35 ;  /* 0x000000ffff03c224 */ /* 0x000fe400078e0023 */
[----:B------:R-:W-:-:S02]  /*0940*/  IMAD.X R9, RZ, RZ, R27, P3 ;  /* 0x000000ffff097224 */ /* 0x000fc400018e061b */
[----:B------:R-:W-:Y:S01]  /*0950*/  @P5 FFMA R2, R19, R12, R2 ;  /* 0x0000000c13025223 */ /* 0x000fe20000000002 */
[----:B------:R-:W-:Y:S01]  /*0960*/  @!P5 IMAD.MOV.U32 R3, RZ, RZ, R19 ;  /* 0x000000ffff03d224 */ /* 0x000fe200078e0013 */
[----:B------:R-:W-:Y:S06]  /*0970*/  @P0 BRA `(.L_x_5) ;  /* 0xfffffff8006c0947 */ /* 0x000fec000383ffff */
.L_x_4:
[----:B------:R-:W-:Y:S05]  /*0980*/  BSYNC.RECONVERGENT B1 ;  /* 0x0000000000017941 */ /* 0x000fea0003800200 */
.L_x_3:
[----:B------:R-:W-:-:S13]  /*0990*/  ISETP.NE.AND P0, PT, R5, RZ, PT ;  /* 0x000000ff0500720c */ /* 0x000fda0003f05270 */
[----:B------:R-:W-:Y:S05]  /*09a0*/  @!P0 BRA `(.L_x_2) ;  /* 0x0000000400ec8947 */ /* 0x000fea0003800000 */
[----:B------:R-:W-:Y:S01]  /*09b0*/  ISETP.GE.U32.AND P1, PT, R7, 0x4, PT ;  /* 0x000000040700780c */ /* 0x000fe20003f26070 */
[----:B------:R-:W-:Y:S01]  /*09c0*/  BSSY.RECONVERGENT B1, `(.L_x_6) ;  /* 0x000003c000017945 */ /* 0x000fe20003800200 */
[----:B------:R-:W-:Y:S02]  /*09d0*/  LOP3.LUT R21, R6, 0x3, RZ, 0xc0, !PT ;  /* 0x0000000306157812 */ /* 0x000fe400078ec0ff */
[----:B------:R-:W-:Y:S02]  /*09e0*/  ISETP.GE.U32.AND.EX P1, PT, RZ, RZ, PT, P1 ;  /* 0x000000ffff00720c */ /* 0x000fe40003f26110 */
[----:B------:R-:W-:-:S04]  /*09f0*/  ISETP.NE.U32.AND P0, PT, R21, RZ, PT ;  /* 0x000000ff1500720c */ /* 0x000fc80003f05070 */
[----:B------:R-:W-:-:S07]  /*0a00*/  ISETP.NE.AND.EX P0, PT, RZ, RZ, PT, P0 ;  /* 0x000000ffff00720c */ /* 0x000fce0003f05300 */
[----:B------:R-:W-:Y:S06]  /*0a10*/  @!P1 BRA `(.L_x_7) ;  /* 0x0000000000d89947 */ /* 0x000fec0003800000 */
[----:B------:R-:W0:Y:S01]  /*0a20*/  LDCU.64 UR6, c[0x0][0x3a0] ;  /* 0x00007400ff0677ac */ /* 0x000e220008000a00 */
[C---:B------:R-:W-:Y:S01]  /*0a30*/  IMAD.SHL.U32 R18, R11.reuse, 0x4, RZ ;  /* 0x000000040b127824 */ /* 0x040fe200078e00ff */
[----:B------:R-:W-:-:S04]  /*0a40*/  SHF.L.U64.HI R19, R11, 0x2, R4 ;  /* 0x000000020b137819 */ /* 0x000fc80000010204 */
[----:B0-----:R-:W-:-:S04]  /*0a50*/  IADD3 R8, P1, PT, R18, UR6, RZ ;  /* 0x0000000612087c10 */ /* 0x001fc8000ff3e0ff */
[----:B------:R-:W-:Y:S01]  /*0a60*/  IADD3.X R9, PT, PT, R19, UR7, RZ, P1, !PT ;  /* 0x0000000713097c10 */ /* 0x000fe20008ffe4ff */
[----:B------:R-:W0:Y:S04]  /*0a70*/  LDCU.64 UR6, c[0x0][0x398] ;  /* 0x00007300ff0677ac */ /* 0x000e280008000a00 */
[----:B------:R-:W2:Y:S04]  /*0a80*/  LDG.E R25, desc[UR4][R8.64] ;  /* 0x0000000408197981 */ /* 0x000ea8000c1e1900 */
[----:B------:R-:W3:Y:S04]  /*0a90*/  LDG.E R23, desc[UR4][R8.64+0x4] ;  /* 0x0000040408177981 */ /* 0x000ee8000c1e1900 */
[----:B------:R-:W4:Y:S04]  /*0aa0*/  LDG.E R7, desc[UR4][R8.64+0x8] ;  /* 0x0000080408077981 */ /* 0x000f28000c1e1900 */
[----:B------:R-:W5:Y:S01]  /*0ab0*/  LDG.E R5, desc[UR4][R8.64+0xc] ;  /* 0x00000c0408057981 */ /* 0x000f62000c1e1900 */
[----:B--2---:R-:W-:-:S02]  /*0ac0*/  ISETP.NE.U32.AND P1, PT, R25, R0, PT ;  /* 0x000000001900720c */ /* 0x004fc40003f25070 */
[----:B------:R-:W-:Y:S02]  /*0ad0*/  SHF.R.S32.HI R24, RZ, 0x1f, R25 ;  /* 0x0000001fff187819 */ /* 0x000fe40000011419 */
[-C--:B---3--:R-:W-:Y:S02]  /*0ae0*/  ISETP.NE.U32.AND P2, PT, R23, R0.reuse, PT ;  /* 0x000000001700720c */ /* 0x088fe40003f45070 */
[----:B------:R-:W-:Y:S02]  /*0af0*/  ISETP.NE.AND.EX P1, PT, R24, RZ, PT, P1 ;  /* 0x000000ff1800720c */ /* 0x000fe40003f25310 */
[----:B------:R-:W-:Y:S02]  /*0b00*/  SHF.R.S32.HI R20, RZ, 0x1f, R23 ;  /* 0x0000001fff147819 */ /* 0x000fe40000011417 */
[----:B----4-:R-:W-:Y:S02]  /*0b10*/  ISETP.NE.U32.AND P3, PT, R7, R0, PT ;  /* 0x000000000700720c */ /* 0x010fe40003f65070 */
[----:B------:R-:W-:-:S02]  /*0b20*/  SHF.R.S32.HI R22, RZ, 0x1f, R7 ;  /* 0x0000001fff167819 */ /* 0x000fc40000011407 */
[----:B------:R-:W-:Y:S02]  /*0b30*/  ISETP.NE.AND.EX P2, PT, R20, RZ, PT, P2 ;  /* 0x000000ff1400720c */ /* 0x000fe40003f45320 */
[----:B-----5:R-:W-:Y:S02]  /*0b40*/  ISETP.NE.U32.AND P4, PT, R5, R0, PT ;  /* 0x000000000500720c */ /* 0x020fe40003f85070 */
[----:B------:R-:W-:Y:S01]  /*0b50*/  ISETP.NE.AND.EX P3, PT, R22, RZ, PT, P3 ;  /* 0x000000ff1600720c */ /* 0x000fe20003f65330 */
[----:B------:R-:W1:Y:S01]  /*0b60*/  @P1 LDC.64 R16, c[0x0][0x388] ;  /* 0x0000e200ff101b82 */ /* 0x000e620000000a00 */
[----:B------:R-:W-:-:S04]  /*0b70*/  SHF.R.S32.HI R10, RZ, 0x1f, R5 ;  /* 0x0000001fff0a7819 */ /* 0x000fc80000011405 */
[----:B------:R-:W-:-:S03]  /*0b80*/  ISETP.NE.AND.EX P4, PT, R10, RZ, PT, P4 ;  /* 0x000000ff0a00720c */ /* 0x000fc60003f85340 */
[----:B------:R-:W2:Y:S08]  /*0b90*/  @P2 LDC.64 R8, c[0x0][0x388] ;  /* 0x0000e200ff082b82 */ /* 0x000eb00000000a00 */
[----:B------:R-:W3:Y:S08]  /*0ba0*/  @P3 LDC.64 R12, c[0x0][0x388] ;  /* 0x0000e200ff0c3b82 */ /* 0x000ef00000000a00 */
[----:B------:R-:W4:Y:S01]  /*0bb0*/  @P4 LDC.64 R14, c[0x0][0x388] ;  /* 0x0000e200ff0e4b82 */ /* 0x000f220000000a00 */
[----:B-1----:R-:W-:-:S04]  /*0bc0*/  @P1 LEA R16, P5, R25, R16, 0x2 ;  /* 0x0000001019101211 */ /* 0x002fc800078a10ff */
[----:B------:R-:W-:Y:S02]  /*0bd0*/  @P1 LEA.HI.X R17, R25, R17, R24, 0x2, P5 ;  /* 0x0000001119111211 */ /* 0x000fe400028f1418 */
[----:B0-----:R-:W-:-:S04]  /*0be0*/  IADD3 R18, P5, PT, R18, UR6, RZ ;  /* 0x0000000612127c10 */ /* 0x001fc8000ffbe0ff */
[----:B------:R-:W-:Y:S01]  /*0bf0*/  IADD3.X R19, PT, PT, R19, UR7, RZ, P5, !PT ;  /* 0x0000000713137c10 */ /* 0x000fe2000affe4ff */
[----:B------:R-:W5:Y:S01]  /*0c00*/  @P1 LDG.E R17, desc[UR4][R16.64] ;  /* 0x0000000410111981 */ /* 0x000f62000c1e1900 */
[----:B--2---:R-:W-:Y:S02]  /*0c10*/  @P2 LEA R8, P5, R23, R8, 0x2 ;  /* 0x0000000817082211 */ /* 0x004fe400078a10ff */
[----:B---3--:R-:W-:Y:S01]  /*0c20*/  @P3 LEA R12, P6, R7, R12, 0x2 ;  /* 0x0000000c070c3211 */ /* 0x008fe200078c10ff */
[----:B------:R-:W2:Y:S01]  /*0c30*/  LDG.E R25, desc[UR4][R18.64+0xc] ;  /* 0x00000c0412197981 */ /* 0x000ea2000c1e1900 */
[----:B------:R-:W-:-:S03]  /*0c40*/  @P2 LEA.HI.X R9, R23, R9, R20, 0x2, P5 ;  /* 0x0000000917092211 */ /* 0x000fc600028f1414 */
[----:B------:R-:W5:Y:S01]  /*0c50*/  LDG.E R23, desc[UR4][R18.64] ;  /* 0x0000000412177981 */ /* 0x000f62000c1e1900 */
[----:B------:R-:W-:Y:S02]  /*0c60*/  @P3 LEA.HI.X R13, R7, R13, R22, 0x2, P6 ;  /* 0x0000000d070d3211 */ /* 0x000fe400030f1416 */
[C---:B----4-:R-:W-:Y:S01]  /*0c70*/  @P4 LEA R14, P5, R5.reuse, R14, 0x2 ;  /* 0x0000000e050e4211 */ /* 0x050fe200078a10ff */
[----:B------:R-:W3:Y:S04]  /*0c80*/  LDG.E R7, desc[UR4][R18.64+0x4] ;  /* 0x0000040412077981 */ /* 0x000ee8000c1e1900 */
[----:B------:R-:W3:Y:S01]  /*0c90*/  @P2 LDG.E R8, desc[UR4][R8.64] ;  /* 0x0000000408082981 */ /* 0x000ee2000c1e1900 */
[----:B------:R-:W-:-:S03]  /*0ca0*/  @P4 LEA.HI.X R15, R5, R15, R10, 0x2, P5 ;  /* 0x0000000f050f4211 */ /* 0x000fc600028f140a */
[----:B------:R-:W4:Y:S04]  /*0cb0*/  LDG.E R5, desc[UR4][R18.64+0x8] ;  /* 0x0000080412057981 */ /* 0x000f28000c1e1900 */
[----:B------:R-:W2:Y:S04]  /*0cc0*/  @P3 LDG.E R12, desc[UR4][R12.64] ;  /* 0x000000040c0c3981 */ /* 0x000ea8000c1e1900 */
[----:B------:R-:W2:Y:S01]  /*0cd0*/  @P4 LDG.E R14, desc[UR4][R14.64] ;  /* 0x000000040e0e4981 */ /* 0x000ea2000c1e1900 */
[----:B-----5:R-:W-:Y:S01]  /*0ce0*/  @P1 FFMA R2, R23, R17, R2 ;  /* 0x0000001117021223 */ /* 0x020fe20000000002 */
[----:B------:R-:W-:Y:S01]  /*0cf0*/  @!P1 IMAD.MOV.U32 R3, RZ, RZ, R23 ;  /* 0x000000ffff039224 */ /* 0x000fe200078e0017 */
[----:B------:R-:W-:-:S02]  /*0d00*/  IADD3 R11, P1, PT, R11, 0x4, RZ ;  /* 0x000000040b0b7810 */ /* 0x000fc40007f3e0ff */
[----:B---3--:R-:W-:Y:S01]  /*0d10*/  @P2 FFMA R2, R7, R8, R2 ;  /* 0x0000000807022223 */ /* 0x008fe20000000002 */
[----:B------:R-:W-:Y:S02]  /*0d20*/  @!P2 IMAD.MOV.U32 R3, RZ, RZ, R7 ;  /* 0x000000ffff03a224 */ /* 0x000fe400078e0007 */
[----:B------:R-:W-:Y:S02]  /*0d30*/  IMAD.X R4, RZ, RZ, R4, P1 ;  /* 0x000000ffff047224 */ /* 0x000fe400008e0604 */
[----:B----4-:R-:W-:Y:S02]  /*0d40*/  @!P3 IMAD.MOV.U32 R3, RZ, RZ, R5 ;  /* 0x000000ffff03b224 */ /* 0x010fe400078e0005 */
[----:B--2---:R-:W-:Y:S01]  /*0d50*/  @P3 FFMA R2, R5, R12, R2 ;  /* 0x0000000c05023223 */ /* 0x004fe20000000002 */
[----:B------:R-:W-:-:S03]  /*0d60*/  @!P4 IMAD.MOV.U32 R3, RZ, RZ, R25 ;  /* 0x000000ffff03c224 */ /* 0x000fc600078e0019 */
[----:B------:R-:W-:-:S07]  /*0d70*/  @P4 FFMA R2, R25, R14, R2 ;  /* 0x0000000e19024223 */ /* 0x000fce0000000002 */
.L_x_7:
[----:B------:R-:W-:Y:S05]  /*0d80*/  BSYNC.RECONVERGENT B1 ;  /* 0x0000000000017941 */ /* 0x000fea0003800200 */
.L_x_6:
[----:B------:R-:W-:Y:S05]  /*0d90*/  @!P0 BRA `(.L_x_2) ;  /* 0x0000000000f08947 */ /* 0x000fea0003800000 */
[----:B------:R-:W-:Y:S01]  /*0da0*/  ISETP.NE.U32.AND P1, PT, R21, 0x1, PT ;  /* 0x000000011500780c */ /* 0x000fe20003f25070 */
[----:B------:R-:W-:Y:S01]  /*0db0*/  BSSY.RECONVERGENT B1, `(.L_x_8) ;  /* 0x0000026000017945 */ /* 0x000fe20003800200 */
[----:B------:R-:W-:Y:S02]  /*0dc0*/  LOP3.LUT R6, R6, 0x1, RZ, 0xc0, !PT ;  /* 0x0000000106067812 */ /* 0x000fe400078ec0ff */
[----:B------:R-:W-:Y:S02]  /*0dd0*/  ISETP.NE.AND.EX P1, PT, RZ, RZ, PT, P1 ;  /* 0x000000ffff00720c */ /* 0x000fe40003f25310 */
[----:B------:R-:W-:-:S04]  /*0de0*/  ISETP.NE.U32.AND P0, PT, R6, 0x1, PT ;  /* 0x000000010600780c */ /* 0x000fc80003f05070 */
[----:B------:R-:W-:-:S07]  /*0df0*/  ISETP.NE.U32.AND.EX P0, PT, RZ, RZ, PT, P0 ;  /* 0x000000ffff00720c */ /* 0x000fce0003f05100 */
        /* <DEDUP_REMOVED lines=8> */
[----:B------:R-:W3:Y:S01]  /*0e80*/  LDG.E R17, desc[UR4][R14.64+0x4] ;  /* 0x000004040e117981 */ /* 0x000ee2000c1e1900 */
[----:B0-----:R-:W-:-:S04]  /*0e90*/  IADD3 R8, P4, PT, R8, UR6, RZ ;  /* 0x0000000608087c10 */ /* 0x001fc8000ff9e0ff */
[----:B------:R-:W-:-:S05]  /*0ea0*/  IADD3.X R9, PT, PT, R9, UR7, RZ, P4, !PT ;  /* 0x0000000709097c10 */ /* 0x000fca000a7fe4ff */
[----:B------:R-:W4:Y:S01]  /*0eb0*/  LDG.E R15, desc[UR4][R8.64+0x4] ;  /* 0x00000404080f7981 */ /* 0x000f22000c1e1900 */
[-C--:B--2---:R-:W-:Y:S02]  /*0ec0*/  ISETP.NE.U32.AND P1, PT, R5, R0.reuse, PT ;  /* 0x000000000500720c */ /* 0x084fe40003f25070 */
[----:B------:R-:W-:Y:S02]  /*0ed0*/  SHF.R.S32.HI R10, RZ, 0x1f, R5 ;  /* 0x0000001fff0a7819 */ /* 0x000fe40000011405 */
[----:B---3--:R-:W-:Y:S02]  /*0ee0*/  ISETP.NE.U32.AND P2, PT, R17, R0, PT ;  /* 0x000000001100720c */ /* 0x008fe40003f45070 */
[----:B------:R-:W-:Y:S02]  /*0ef0*/  SHF.R.S32.HI R16, RZ, 0x1f, R17 ;  /* 0x0000001fff107819 */ /* 0x000fe40000011411 */
[----:B------:R-:W-:Y:S02]  /*0f00*/  ISETP.NE.AND.EX P1, PT, R10, RZ, PT, P1 ;  /* 0x000000ff0a00720c */ /* 0x000fe40003f25310 */
[----:B------:R-:W-:-:S11]  /*0f10*/  ISETP.NE.AND.EX P2, PT, R16, RZ, PT, P2 ;  /* 0x000000ff1000720c */ /* 0x000fd60003f45320 */
[----:B------:R-:W0:Y:S08]  /*0f20*/  @P1 LDC.64 R12, c[0x0][0x388] ;  /* 0x0000e200ff0c1b82 */ /* 0x000e300000000a00 */
[----:B------:R-:W1:Y:S01]  /*0f30*/  @P2 LDC.64 R6, c[0x0][0x388] ;  /* 0x0000e200ff062b82 */ /* 0x000e620000000a00 */
[----:B0-----:R-:W-:-:S04]  /*0f40*/  @P1 LEA R12, P3, R5, R12, 0x2 ;  /* 0x0000000c050c1211 */ /* 0x001fc800078610ff */
[----:B------:R-:W-:Y:S02]  /*0f50*/  @P1 LEA.HI.X R13, R5, R13, R10, 0x2, P3 ;  /* 0x0000000d050d1211 */ /* 0x000fe400018f140a */
[----:B------:R-:W2:Y:S01]  /*0f60*/  LDG.E R5, desc[UR4][R8.64] ;  /* 0x0000000408057981 */ /* 0x000ea2000c1e1900 */
[----:B-1----:R-:W-:-:S03]  /*0f70*/  @P2 LEA R6, P4, R17, R6, 0x2 ;  /* 0x0000000611062211 */ /* 0x002fc600078810ff */
[----:B------:R-:W3:Y:S01]  /*0f80*/  @P1 LDG.E R12, desc[UR4][R12.64] ;  /* 0x000000040c0c1981 */ /* 0x000ee2000c1e1900 */
[----:B------:R-:W-:-:S05]  /*0f90*/  @P2 LEA.HI.X R7, R17, R7, R16, 0x2, P4 ;  /* 0x0000000711072211 */ /* 0x000fca00020f1410 */
[----:B------:R-:W5:Y:S01]  /*0fa0*/  @P2 LDG.E R6, desc[UR4][R6.64] ;  /* 0x0000000406062981 */ /* 0x000f62000c1e1900 */
[----:B------:R-:W-:-:S05]  /*0fb0*/  IADD3 R11, P3, PT, R11, 0x2, RZ ;  /* 0x000000020b0b7810 */ /* 0x000fca0007f7e0ff */
[----:B------:R-:W-:Y:S02]  /*0fc0*/  IMAD.X R4, RZ, RZ, R4, P3 ;  /* 0x000000ffff047224 */ /* 0x000fe400018e0604 */
[----:B--2---:R-:W-:Y:S02]  /*0fd0*/  @!P1 IMAD.MOV.U32 R3, RZ, RZ, R5 ;  /* 0x000000ffff039224 */ /* 0x004fe400078e0005 */
[----:B---3--:R-:W-:Y:S01]  /*0fe0*/  @P1 FFMA R2, R5, R12, R2 ;  /* 0x0000000c05021223 */ /* 0x008fe20000000002 */
[----:B----4-:R-:W-:-:S03]  /*0ff0*/  @!P2 IMAD.MOV.U32 R3, RZ, RZ, R15 ;  /* 0x000000ffff03a224 */ /* 0x010fc600078e000f */
[----:B-----5:R-:W-:-:S07]  /*1000*/  @P2 FFMA R2, R15, R6, R2 ;  /* 0x000000060f022223 */ /* 0x020fce0000000002 */
.L_x_9:
[----:B------:R-:W-:Y:S05]  /*1010*/  BSYNC.RECONVERGENT B1 ;  /* 0x0000000000017941 */ /* 0x000fea0003800200 */
.L_x_8:
[----:B------:R-:W-:Y:S05]  /*1020*/  @P0 BRA `(.L_x_2) ;  /* 0x00000000004c0947 */ /* 0x000fea0003800000 */
[----:B------:R-:W0:Y:S01]  /*1030*/  LDCU.64 UR6, c[0x0][0x3a0] ;  /* 0x00007400ff0677ac */ /* 0x000e220008000a00 */
[C---:B------:R-:W-:Y:S01]  /*1040*/  IMAD.SHL.U32 R6, R11.reuse, 0x4, RZ ;  /* 0x000000040b067824 */ /* 0x040fe200078e00ff */
[----:B------:R-:W-:-:S04]  /*1050*/  SHF.L.U64.HI R11, R11, 0x2, R4 ;  /* 0x000000020b0b7819 */ /* 0x000fc80000010204 */
[----:B0-----:R-:W-:-:S04]  /*1060*/  IADD3 R4, P0, PT, R6, UR6, RZ ;  /* 0x0000000606047c10 */ /* 0x001fc8000ff1e0ff */
[----:B------:R-:W-:Y:S01]  /*1070*/  IADD3.X R5, PT, PT, R11, UR7, RZ, P0, !PT ;  /* 0x000000070b057c10 */ /* 0x000fe200087fe4ff */
[----:B------:R-:W0:Y:S05]  /*1080*/  LDCU.64 UR6, c[0x0][0x398] ;  /* 0x00007300ff0677ac */ /* 0x000e2a0008000a00 */
[----:B------:R-:W2:Y:S01]  /*1090*/  LDG.E R5, desc[UR4][R4.64] ;  /* 0x0000000404057981 */ /* 0x000ea2000c1e1900 */
[----:B0-----:R-:W-:-:S04]  /*10a0*/  IADD3 R6, P1, PT, R6, UR6, RZ ;  /* 0x0000000606067c10 */ /* 0x001fc8000ff3e0ff */
[----:B------:R-:W-:-:S06]  /*10b0*/  IADD3.X R7, PT, PT, R11, UR7, RZ, P1, !PT ;  /* 0x000000070b077c10 */ /* 0x000fcc0008ffe4ff */
[----:B------:R-:W3:Y:S01]  /*10c0*/  LDG.E R7, desc[UR4][R6.64] ;  /* 0x0000000406077981 */ /* 0x000ee2000c1e1900 */
[----:B--2---:R-:W-:Y:S02]  /*10d0*/  ISETP.NE.U32.AND P0, PT, R5, R0, PT ;  /* 0x000000000500720c */ /* 0x004fe40003f05070 */
[----:B------:R-:W-:-:S04]  /*10e0*/  SHF.R.S32.HI R10, RZ, 0x1f, R5 ;  /* 0x0000001fff0a7819 */ /* 0x000fc80000011405 */
[----:B------:R-:W-:-:S13]  /*10f0*/  ISETP.NE.AND.EX P0, PT, R10, RZ, PT, P0 ;  /* 0x000000ff0a00720c */ /* 0x000fda0003f05300 */
[----:B------:R-:W0:Y:S02]  /*1100*/  @P0 LDC.64 R8, c[0x0][0x388] ;  /* 0x0000e200ff080b82 */ /* 0x000e240000000a00 */
[----:B0-----:R-:W-:-:S04]  /*1110*/  @P0 LEA R8, P2, R5, R8, 0x2 ;  /* 0x0000000805080211 */ /* 0x001fc800078410ff */
[----:B------:R-:W-:-:S05]  /*1120*/  @P0 LEA.HI.X R9, R5, R9, R10, 0x2, P2 ;  /* 0x0000000905090211 */ /* 0x000fca00010f140a */
[----:B------:R-:W2:Y:S01]  /*1130*/  @P0 LDG.E R8, desc[UR4][R8.64] ;  /* 0x0000000408080981 */ /* 0x000ea2000c1e1900 */
[----:B---3--:R-:W-:Y:S02]  /*1140*/  @!P0 IMAD.MOV.U32 R3, RZ, RZ, R7 ;  /* 0x000000ffff038224 */ /* 0x008fe400078e0007 */
[----:B--2---:R-:W-:-:S07]  /*1150*/  @P0 FFMA R2, R7, R8, R2 ;  /* 0x0000000807020223 */ /* 0x004fce0000000002 */
.L_x_2:
[----:B------:R-:W-:Y:S05]  /*1160*/  BSYNC.RECONVERGENT B0 ;  /* 0x0000000000007941 */ /* 0x000fea0003800200 */
.L_x_1:
[----:B------:R-:W-:-:S13]  /*1170*/  FSETP.NEU.AND P0, PT, R3, RZ, PT ;  /* 0x000000ff0300720b */ /* 0x000fda0003f0d000 */
[----:B------:R-:W-:Y:S05]  /*1180*/  @!P0 EXIT ;  /* 0x000000000000894d */ /* 0x000fea0003800000 */
[----:B------:R-:W0:Y:S01]  /*1190*/  LDCU UR6, c[0x0][0x3b4] ;  /* 0x00007680ff0677ac */ /* 0x000e220008000800 */
[----:B------:R-:W1:Y:S01]  /*11a0*/  MUFU.RCP R4, R3 ;  /* 0x0000000300047308 */ /* 0x000e620000001000 */
[----:B------:R-:W-:Y:S01]  /*11b0*/  BSSY.RECONVERGENT B0, `(.L_x_10) ;  /* 0x000000c000007945 */ /* 0x000fe20003800200 */
[----:B0-----:R-:W-:Y:S02]  /*11c0*/  IMAD.U32 R8, RZ, RZ, UR6 ;  /* 0x00000006ff087e24 */ /* 0x001fe4000f8e00ff */
[----:B-1----:R-:W-:-:S04]  /*11d0*/  FFMA R5, R4, -R3, 1 ;  /* 0x3f80000004057423 */ /* 0x002fc80000000803 */
[----:B------:R-:W0:Y:S01]  /*11e0*/  FCHK P0, R8, R3 ;  /* 0x0000000308007302 */ /* 0x000e220000000000 */
[----:B------:R-:W-:-:S04]  /*11f0*/  FFMA R4, R4, R5, R4 ;  /* 0x0000000504047223 */ /* 0x000fc80000000004 */
[----:B------:R-:W-:-:S04]  /*1200*/  FFMA R5, R4, UR6, RZ ;  /* 0x0000000604057c23 */ /* 0x000fc800080000ff */
[----:B------:R-:W-:-:S04]  /*1210*/  FFMA R6, R5, -R3, UR6 ;  /* 0x0000000605067e23 */ /* 0x000fc80008000803 */
[----:B------:R-:W-:Y:S01]  /*1220*/  FFMA R12, R4, R6, R5 ;  /* 0x00000006040c7223 */ /* 0x000fe20000000005 */
[----:B0-----:R-:W-:Y:S06]  /*1230*/  @!P0 BRA `(.L_x_11) ;  /* 0x00000000000c8947 */ /* 0x001fec0003800000 */
[----:B------:R-:W-:-:S07]  /*1240*/  MOV R6, 0x1260 ;  /* 0x0000126000067802 */ /* 0x000fce0000000f00 */
[----:B------:R-:W-:Y:S05]  /*1250*/  CALL.REL.NOINC `($__internal_0_$__cuda_sm3x_div_rn_noftz_f32_slowpath) ;  /* 0x0000000000647944 */ /* 0x000fea0003c00000 */
[----:B------:R-:W-:-:S07]  /*1260*/  IMAD.MOV.U32 R12, RZ, RZ, R3 ;  /* 0x000000ffff0c7224 */ /* 0x000fce00078e0003 */
.L_x_11:
[----:B------:R-:W-:Y:S05]  /*1270*/  BSYNC.RECONVERGENT B0 ;  /* 0x0000000000007941 */ /* 0x000fea0003800200 */
.L_x_10:
[----:B------:R-:W0:Y:S01]  /*1280*/  LDCU.64 UR6, c[0x0][0x390] ;  /* 0x00007200ff0677ac */ /* 0x000e220008000a00 */
[----:B------:R-:W-:Y:S01]  /*1290*/  IMAD.SHL.U32 R13, R0, 0x4, RZ ;  /* 0x00000004000d7824 */ /* 0x000fe200078e00ff */
[----:B------:R-:W-:Y:S01]  /*12a0*/  SHF.R.U32.HI R0, RZ, 0x1e, R0 ;  /* 0x0000001eff007819 */ /* 0x000fe20000011600 */
[----:B------:R-:W1:Y:S03]  /*12b0*/  LDCU.128 UR8, c[0x0][0x380] ;  /* 0x00007000ff0877ac */ /* 0x000e660008000c00 */
[----:B0-----:R-:W-:Y:S01]  /*12c0*/  IADD3 R8, P0, PT, R13, UR6, RZ ;  /* 0x000000060d087c10 */ /* 0x001fe2000ff1e0ff */
[----:B------:R-:W0:Y:S03]  /*12d0*/  LDCU UR6, c[0x0][0x3b4] ;  /* 0x00007680ff0677ac */ /* 0x000e260008000800 */
[----:B------:R-:W-:-:S02]  /*12e0*/  IADD3.X R9, PT, PT, R0, UR7, RZ, P0, !PT ;  /* 0x0000000700097c10 */ /* 0x000fc400087fe4ff */
[----:B-1----:R-:W-:-:S04]  /*12f0*/  IADD3 R10, P1, PT, R13, UR10, RZ ;  /* 0x0000000a0d0a7c10 */ /* 0x002fc8000ff3e0ff */
[----:B------:R-:W2:Y:S01]  /*1300*/  LDG.E R9, desc[UR4][R8.64] ;  /* 0x0000000408097981 */ /* 0x000ea2000c1e1900 */
[----:B------:R-:W-:-:S05]  /*1310*/  IADD3.X R11, PT, PT, R0, UR11, RZ, P1, !PT ;  /* 0x0000000b000b7c10 */ /* 0x000fca0008ffe4ff */
[----:B------:R-:W3:Y:S01]  /*1320*/  LDG.E R6, desc[UR4][R10.64] ;  /* 0x000000040a067981 */ /* 0x000ee2000c1e1900 */
[----:B0-----:R-:W0:Y:S02]  /*1330*/  F2F.F64.F32 R4, UR6 ;  /* 0x0000000600047d10 */ /* 0x001e240008201800 */
[----:B0-----:R-:W-:Y:S01]  /*1340*/  DADD R4, -R4, 1 ;  /* 0x3ff0000004047429 */ /* 0x001fe20000000100 */
[----:B--2---:R-:W-:-:S04]  /*1350*/  FADD R3, R9, -R2 ;  /* 0x8000000209037221 */ /* 0x004fc80000000000 */
[----:B------:R-:W-:Y:S01]  /*1360*/  FMUL R12, R3, R12 ;  /* 0x0000000c030c7220 */ /* 0x000fe20000400000 */
[----:B---3--:R-:W-:Y:S08]  /*1370*/  F2F.F64.F32 R6, R6 ;  /* 0x0000000600067310 */ /* 0x008ff00000201800 */
[----:B------:R-:W0:Y:S02]  /*1380*/  F2F.F64.F32 R2, R12 ;  /* 0x0000000c00027310 */ /* 0x000e240000201800 */
[----:B0-----:R-:W-:Y:S01]  /*1390*/  DFMA R2, R4, R6, R2 ;  /* 0x000000060402722b */ /* 0x001fe20000000002 */
[----:B------:R-:W-:-:S09]  /*13a0*/  IADD3 R4, P0, PT, R13, UR8, RZ ;  /* 0x000000080d047c10 */ /* 0x000fd2000ff1e0ff */
[----:B------:R-:W0:Y:S01]  /*13b0*/  F2F.F32.F64 R3, R2 ;  /* 0x0000000200037310 */ /* 0x000e220000301000 */
[----:B------:R-:W-:-:S05]  /*13c0*/  IADD3.X R5, PT, PT, R0, UR9, RZ, P0, !PT ;  /* 0x0000000900057c10 */ /* 0x000fca00087fe4ff */
[----:B0-----:R-:W-:Y:S01]  /*13d0*/  STG.E desc[UR4][R4.64], R3 ;  /* 0x0000000304007986 */ /* 0x001fe2000c101904 */
[----:B------:R-:W-:Y:S05]  /*13e0*/  EXIT ;  /* 0x000000000000794d */ /* 0x000fea0003800000 */
        .weak           $__internal_0_$__cuda_sm3x_div_rn_noftz_f32_slowpath
        .type           $__internal_0_$__cuda_sm3x_div_rn_noftz_f32_slowpath,@function
        .size           $__internal_0_$__cuda_sm3x_div_rn_noftz_f32_slowpath,(.L_x_26 - $__internal_0_$__cuda_sm3x_div_rn_noftz_f32_slowpath)
$__internal_0_$__cuda_sm3x_div_rn_noftz_f32_slowpath:
[----:B------:R-:W0:Y:S01]  /*13f0*/  LDC R4, c[0x0][0x3b4] ;  /* 0x0000ed00ff047b82 */ /* 0x000e220000000800 */
[----:B------:R-:W-:Y:S01]  /*1400*/  SHF.R.U32.HI R5, RZ, 0x17, R3 ;  /* 0x00000017ff057819 */ /* 0x000fe20000011603 */
[----:B------:R-:W1:Y:S01]  /*1410*/  LDCU UR6, c[0x0][0x3b4] ;  /* 0x00007680ff0677ac */ /* 0x000e620008000800 */
[----:B------:R-:W-:Y:S02]  /*1420*/  BSSY.RECONVERGENT B1, `(.L_x_12) ;  /* 0x0000063000017945 */ /* 0x000fe40003800200 */
[----:B------:R-:W-:-:S05]  /*1430*/  LOP3.LUT R11, R5, 0xff, RZ, 0xc0, !PT ;  /* 0x000000ff050b7812 */ /* 0x000fca00078ec0ff */
[----:B------:R-:W-:-:S05]  /*1440*/  VIADD R10, R11, 0xffffffff ;  /* 0xffffffff0b0a7836 */ /* 0x000fca0000000000 */
[----:B------:R-:W-:Y:S01]  /*1450*/  ISETP.GT.U32.AND P0, PT, R10, 0xfd, PT ;  /* 0x000000fd0a00780c */ /* 0x000fe20003f04070 */
[----:B-1----:R-:W-:Y:S01]  /*1460*/  IMAD.U32 R7, RZ, RZ, UR6 ;  /* 0x00000006ff077e24 */ /* 0x002fe2000f8e00ff */
[----:B0-----:R-:W-:-:S04]  /*1470*/  SHF.R.U32.HI R5, RZ, 0x17, R4 ;  /* 0x00000017ff057819 */ /* 0x001fc80000011604 */
[----:B------:R-:W-:-:S05]  /*1480*/  LOP3.LUT R5, R5, 0xff, RZ, 0xc0, !PT ;  /* 0x000000ff05057812 */ /* 0x000fca00078ec0ff */
[----:B------:R-:W-:-:S05]  /*1490*/  VIADD R9, R5, 0xffffffff ;  /* 0xffffffff05097836 */ /* 0x000fca0000000000 */
[----:B------:R-:W-:-:S13]  /*14a0*/  ISETP.GT.U32.OR P0, PT, R9, 0xfd, P0 ;  /* 0x000000fd0900780c */ /* 0x000fda0000704470 */
[----:B------:R-:W-:Y:S01]  /*14b0*/  @!P0 IMAD.MOV.U32 R8, RZ, RZ, RZ ;  /* 0x000000ffff088224 */ /* 0x000fe200078e00ff */
[----:B------:R-:W-:Y:S06]  /*14c0*/  @!P0 BRA `(.L_x_13) ;  /* 0x00000000005c8947 */ /* 0x000fec0003800000 */
[----:B------:R-:W-:Y:S02]  /*14d0*/  FSETP.GTU.FTZ.AND P0, PT, |R4|, +INF , PT ;  /* 0x7f8000000400780b */ /* 0x000fe40003f1c200 */
[----:B------:R-:W-:-:S04]  /*14e0*/  FSETP.GTU.FTZ.AND P1, PT, |R3|, +INF , PT ;  /* 0x7f8000000300780b */ /* 0x000fc80003f3c200 */
[----:B------:R-:W-:-:S13]  /*14f0*/  PLOP3.LUT P0, PT, P0, P1, PT, 0xf8, 0x8f ;  /* 0x00000000008f781c */ /* 0x000fda0000703f70 */
[----:B------:R-:W-:Y:S05]  /*1500*/  @P0 BRA `(.L_x_14) ;  /* 0x00000004004c0947 */ /* 0x000fea0003800000 */
[----:B------:R-:W-:-:S13]  /*1510*/  LOP3.LUT P0, RZ, R3, 0x7fffffff, R7, 0xc8, !PT ;  /* 0x7fffffff03ff7812 */ /* 0x000fda000780c807 */
[----:B------:R-:W-:Y:S05]  /*1520*/  @!P0 BRA `(.L_x_15) ;  /* 0x00000004003c8947 */ /* 0x000fea0003800000 */
[C---:B------:R-:W-:Y:S02]  /*1530*/  FSETP.NEU.FTZ.AND P0, PT, |R4|.reuse, +INF , PT ;  /* 0x7f8000000400780b */ /* 0x040fe40003f1d200 */
[----:B------:R-:W-:Y:S02]  /*1540*/  FSETP.NEU.FTZ.AND P2, PT, |R3|, +INF , PT ;  /* 0x7f8000000300780b */ /* 0x000fe40003f5d200 */
[----:B------:R-:W-:-:S11]  /*1550*/  FSETP.NEU.FTZ.AND P1, PT, |R4|, +INF , PT ;  /* 0x7f8000000400780b */ /* 0x000fd60003f3d200 */
[----:B------:R-:W-:Y:S05]  /*1560*/  @!P2 BRA !P0, `(.L_x_15) ;  /* 0x00000004002ca947 */ /* 0x000fea0004000000 */
[----:B------:R-:W-:-:S04]  /*1570*/  LOP3.LUT P0, RZ, R7, 0x7fffffff, RZ, 0xc0, !PT ;  /* 0x7fffffff07ff7812 */ /* 0x000fc8000780c0ff */
[----:B------:R-:W-:-:S13]  /*1580*/  PLOP3.LUT P0, PT, P2, P0, PT, 0x2f, 0xf2 ;  /* 0x0000000000f2781c */ /* 0x000fda0001700577 */
[----:B------:R-:W-:Y:S05]  /*1590*/  @P0 BRA `(.L_x_16) ;  /* 0x0000000400180947 */ /* 0x000fea0003800000 */
[----:B------:R-:W-:-:S04]  /*15a0*/  LOP3.LUT P0, RZ, R3, 0x7fffffff, RZ, 0xc0, !PT ;  /* 0x7fffffff03ff7812 */ /* 0x000fc8000780c0ff */
[----:B------:R-:W-:-:S13]  /*15b0*/  PLOP3.LUT P0, PT, P1, P0, PT, 0x2f, 0xf2 ;  /* 0x0000000000f2781c */ /* 0x000fda0000f00577 */
[----:B------:R-:W-:Y:S05]  /*15c0*/  @P0 BRA `(.L_x_17) ;  /* 0x0000000400000947 */ /* 0x000fea0003800000 */
[----:B------:R-:W-:Y:S02]  /*15d0*/  ISETP.GE.AND P0, PT, R9, RZ, PT ;  /* 0x000000ff0900720c */ /* 0x000fe40003f06270 */
[----:B------:R-:W-:-:S11]  /*15e0*/  ISETP.GE.AND P1, PT, R10, RZ, PT ;  /* 0x000000ff0a00720c */ /* 0x000fd60003f26270 */
[----:B------:R-:W-:Y:S02]  /*15f0*/  @P0 IMAD.MOV.U32 R8, RZ, RZ, RZ ;  /* 0x000000ffff080224 */ /* 0x000fe400078e00ff */
[----:B------:R-:W-:Y:S01]  /*1600*/  @!P0 FFMA R7, R4, 1.84467440737095516160e+19, RZ ;  /* 0x5f80000004078823 */ /* 0x000fe200000000ff */
[----:B------:R-:W-:Y:S02]  /*1610*/  @!P0 IMAD.MOV.U32 R8, RZ, RZ, -0x40 ;  /* 0xffffffc0ff088424 */ /* 0x000fe400078e00ff */
[----:B------:R-:W-:Y:S02]  /*1620*/  @!P1 FFMA R3, R3, 1.84467440737095516160e+19, RZ ;  /* 0x5f80000003039823 */ /* 0x000fe400000000ff */
[----:B------:R-:W-:-:S07]  /*1630*/  @!P1 VIADD R8, R8, 0x40 ;  /* 0x0000004008089836 */ /* 0x000fce0000000000 */
.L_x_13:
[----:B------:R-:W-:Y:S01]  /*1640*/  LEA R4, R11, 0xc0800000, 0x17 ;  /* 0xc08000000b047811 */ /* 0x000fe200078eb8ff */
[----:B------:R-:W-:Y:S04]  /*1650*/  BSSY.RECONVERGENT B2, `(.L_x_18) ;  /* 0x0000036000027945 */ /* 0x000fe80003800200 */
[----:B------:R-:W-:Y:S02]  /*1660*/  IMAD.IADD R9, R3, 0x1, -R4 ;  /* 0x0000000103097824 */ /* 0x000fe400078e0a04 */
[----:B------:R-:W-:Y:S02]  /*1670*/  VIADD R4, R5, 0xffffff81 ;  /* 0xffffff8105047836 */ /* 0x000fe40000000000 */
[----:B------:R-:W0:Y:S01]  /*1680*/  MUFU.RCP R10, R9 ;  /* 0x00000009000a7308 */ /* 0x000e220000001000 */
[----:B------:R-:W-:Y:S01]  /*1690*/  FADD.FTZ R12, -R9, -RZ ;  /* 0x800000ff090c7221 */ /* 0x000fe20000010100 */
[----:B------:R-:W-:-:S03]  /*16a0*/  IMAD R3, R4, -0x800000, R7 ;  /* 0xff80000004037824 */ /* 0x000fc600078e0207 */
[----:B0-----:R-:W-:-:S04]  /*16b0*/  FFMA R5, R10, R12, 1 ;  /* 0x3f8000000a057423 */ /* 0x001fc8000000000c */
[----:B------:R-:W-:-:S04]  /*16c0*/  FFMA R14, R10, R5, R10 ;  /* 0x000000050a0e7223 */ /* 0x000fc8000000000a */
[----:B------:R-:W-:-:S04]  /*16d0*/  FFMA R5, R3, R14, RZ ;  /* 0x0000000e03057223 */ /* 0x000fc800000000ff */
[----:B------:R-:W-:-:S04]  /*16e0*/  FFMA R10, R12, R5, R3 ;  /* 0x000000050c0a7223 */ /* 0x000fc80000000003 */
[----:B------:R-:W-:Y:S01]  /*16f0*/  FFMA R13, R14, R10, R5 ;  /* 0x0000000a0e0d7223 */ /* 0x000fe20000000005 */
[----:B------:R-:W-:-:S03]  /*1700*/  IADD3 R5, PT, PT, R4, 0x7f, -R11 ;  /* 0x0000007f04057810 */ /* 0x000fc60007ffe80b */
[----:B------:R-:W-:Y:S02]  /*1710*/  FFMA R12, R12, R13, R3 ;  /* 0x0000000d0c0c7223 */ /* 0x000fe40000000003 */
[----:B------:R-:W-:Y:S02]  /*1720*/  IMAD.IADD R5, R5, 0x1, R8 ;  /* 0x0000000105057824 */ /* 0x000fe400078e0208 */
[----:B------:R-:W-:-:S05]  /*1730*/  FFMA R3, R14, R12, R13 ;  /* 0x0000000c0e037223 */ /* 0x000fca000000000d */
[----:B------:R-:W-:-:S04]  /*1740*/  SHF.R.U32.HI R4, RZ, 0x17, R3 ;  /* 0x00000017ff047819 */ /* 0x000fc80000011603 */
[----:B------:R-:W-:-:S05]  /*1750*/  LOP3.LUT R4, R4, 0xff, RZ, 0xc0, !PT ;  /* 0x000000ff04047812 */ /* 0x000fca00078ec0ff */
[----:B------:R-:W-:-:S04]  /*1760*/  IMAD.IADD R9, R4, 0x1, R5 ;  /* 0x0000000104097824 */ /* 0x000fc800078e0205 */
[----:B------:R-:W-:-:S05]  /*1770*/  VIADD R4, R9, 0xffffffff ;  /* 0xffffffff09047836 */ /* 0x000fca0000000000 */
[----:B------:R-:W-:-:S13]  /*1780*/  ISETP.GE.U32.AND P0, PT, R4, 0xfe, PT ;  /* 0x000000fe0400780c */ /* 0x000fda0003f06070 */
[----:B------:R-:W-:Y:S05]  /*1790*/  @!P0 BRA `(.L_x_19) ;  /* 0x0000000000808947 */ /* 0x000fea0003800000 */
[----:B------:R-:W-:-:S13]  /*17a0*/  ISETP.GT.AND P0, PT, R9, 0xfe, PT ;  /* 0x000000fe0900780c */ /* 0x000fda0003f04270 */
[----:B------:R-:W-:Y:S05]  /*17b0*/  @P0 BRA `(.L_x_20) ;  /* 0x00000000006c0947 */ /* 0x000fea0003800000 */
[----:B------:R-:W-:-:S13]  /*17c0*/  ISETP.GE.AND P0, PT, R9, 0x1, PT ;  /* 0x000000010900780c */ /* 0x000fda0003f06270 */
[----:B------:R-:W-:Y:S05]  /*17d0*/  @P0 BRA `(.L_x_21) ;  /* 0x0000000000740947 */ /* 0x000fea0003800000 */
[----:B------:R-:W-:Y:S02]  /*17e0*/  ISETP.GE.AND P0, PT, R9, -0x18, PT ;  /* 0xffffffe80900780c */ /* 0x000fe40003f06270 */
[----:B------:R-:W-:-:S11]  /*17f0*/  LOP3.LUT R3, R3, 0x80000000, RZ, 0xc0, !PT ;  /* 0x8000000003037812 */ /* 0x000fd600078ec0ff */
[----:B------:R-:W-:Y:S05]  /*1800*/  @!P0 BRA `(.L_x_21) ;  /* 0x0000000000688947 */ /* 0x000fea0003800000 */
[CCC-:B------:R-:W-:Y:S01]  /*1810*/  FFMA.RZ R4, R14.reuse, R12.reuse, R13.reuse ;  /* 0x0000000c0e047223 */ /* 0x1c0fe2000000c00d */
[C---:B------:R-:W-:Y:S02]  /*1820*/  VIADD R8, R9.reuse, 0x20 ;  /* 0x0000002009087836 */ /* 0x040fe40000000000 */
[-CC-:B------:R-:W-:Y:S01]  /*1830*/  FFMA.RM R5, R14, R12.reuse, R13.reuse ;  /* 0x0000000c0e057223 */ /* 0x180fe2000000400d */
[C---:B------:R-:W-:Y:S02]  /*1840*/  ISETP.NE.AND P2, PT, R9.reuse, RZ, PT ;  /* 0x000000ff0900720c */ /* 0x040fe40003f45270 */
[----:B------:R-:W-:Y:S01]  /*1850*/  LOP3.LUT R7, R4, 0x7fffff, RZ, 0xc0, !PT ;  /* 0x007fffff04077812 */ /* 0x000fe200078ec0ff */
[----:B------:R-:W-:Y:S01]  /*1860*/  FFMA.RP R4, R14, R12, R13 ;  /* 0x0000000c0e047223 */ /* 0x000fe2000000800d */
[----:B------:R-:W-:Y:S01]  /*1870*/  ISETP.NE.AND P1, PT, R9, RZ, PT ;  /* 0x000000ff0900720c */ /* 0x000fe20003f25270 */
[----:B------:R-:W-:Y:S01]  /*1880*/  IMAD.MOV R9, RZ, RZ, -R9 ;  /* 0x000000ffff097224 */ /* 0x000fe200078e0a09 */
[----:B------:R-:W-:-:S02]  /*1890*/  LOP3.LUT R7, R7, 0x800000, RZ, 0xfc, !PT ;  /* 0x0080000007077812 */ /* 0x000fc400078efcff */
[----:B------:R-:W-:Y:S02]  /*18a0*/  FSETP.NEU.FTZ.AND P0, PT, R4, R5, PT ;  /* 0x000000050400720b */ /* 0x000fe40003f1d000 */
[----:B------:R-:W-:Y:S02]  /*18b0*/  SHF.L.U32 R8, R7, R8, RZ ;  /* 0x0000000807087219 */ /* 0x000fe400000006ff */
[----:B------:R-:W-:Y:S02]  /*18c0*/  SEL R4, R9, RZ, P2 ;  /* 0x000000ff09047207 */ /* 0x000fe40001000000 */
[----:B------:R-:W-:Y:S02]  /*18d0*/  ISETP.NE.AND P1, PT, R8, RZ, P1 ;  /* 0x000000ff0800720c */ /* 0x000fe40000f25270 */
[----:B------:R-:W-:Y:S02]  /*18e0*/  SHF.R.U32.HI R4, RZ, R4, R7 ;  /* 0x00000004ff047219 */ /* 0x000fe40000011607 */
[----:B------:R-:W-:-:S02]  /*18f0*/  PLOP3.LUT P0, PT, P0, P1, PT, 0xf8, 0x8f ;  /* 0x00000000008f781c */ /* 0x000fc40000703f70 */
[----:B------:R-:W-:Y:S02]  /*1900*/  SHF.R.U32.HI R8, RZ, 0x1, R4 ;  /* 0x00000001ff087819 */ /* 0x000fe40000011604 */
[----:B------:R-:W-:-:S04]  /*1910*/  SEL R5, RZ, 0x1, !P0 ;  /* 0x00000001ff057807 */ /* 0x000fc80004000000 */
[----:B------:R-:W-:-:S04]  /*1920*/  LOP3.LUT R5, R5, 0x1, R8, 0xf8, !PT ;  /* 0x0000000105057812 */ /* 0x000fc800078ef808 */
[----:B------:R-:W-:-:S05]  /*1930*/  LOP3.LUT R5, R5, R4, RZ, 0xc0, !PT ;  /* 0x0000000405057212 */ /* 0x000fca00078ec0ff */
[----:B------:R-:W-:-:S05]  /*1940*/  IMAD.IADD R8, R8, 0x1, R5 ;  /* 0x0000000108087824 */ /* 0x000fca00078e0205 */
[----:B------:R-:W-:Y:S01]  /*1950*/  LOP3.LUT R3, R8, R3, RZ, 0xfc, !PT ;  /* 0x0000000308037212 */ /* 0x000fe200078efcff */
[----:B------:R-:W-:Y:S06]  /*1960*/  BRA `(.L_x_21) ;  /* 0x0000000000107947 */ /* 0x000fec0003800000 */
.L_x_20:
[----:B------:R-:W-:-:S04]  /*1970*/  LOP3.LUT R3, R3, 0x80000000, RZ, 0xc0, !PT ;  /* 0x8000000003037812 */ /* 0x000fc800078ec0ff */
[----:B------:R-:W-:Y:S01]  /*1980*/  LOP3.LUT R3, R3, 0x7f800000, RZ, 0xfc, !PT ;  /* 0x7f80000003037812 */ /* 0x000fe200078efcff */
[----:B------:R-:W-:Y:S06]  /*1990*/  BRA `(.L_x_21) ;  /* 0x0000000000047947 */ /* 0x000fec0003800000 */
.L_x_19:
[----:B------:R-:W-:-:S07]  /*19a0*/  IMAD R3, R5, 0x800000, R3 ;  /* 0x0080000005037824 */ /* 0x000fce00078e0203 */
.L_x_21:
[----:B------:R-:W-:Y:S05]  /*19b0*/  BSYNC.RECONVERGENT B2 ;  /* 0x0000000000027941 */ /* 0x000fea0003800200 */
.L_x_18:
[----:B------:R-:W-:Y:S05]  /*19c0*/  BRA `(.L_x_22) ;  /* 0x0000000000207947 */ /* 0x000fea0003800000 */
.L_x_17:
[----:B------:R-:W-:-:S04]  /*19d0*/  LOP3.LUT R3, R3, 0x80000000, R7, 0x48, !PT ;  /* 0x8000000003037812 */ /* 0x000fc800078e4807 */
[----:B------:R-:W-:Y:S01]  /*19e0*/  LOP3.LUT R3, R3, 0x7f800000, RZ, 0xfc, !PT ;  /* 0x7f80000003037812 */ /* 0x000fe200078efcff */
[----:B------:R-:W-:Y:S06]  /*19f0*/  BRA `(.L_x_22) ;  /* 0x0000000000147947 */ /* 0x000fec0003800000 */
.L_x_16:
[----:B------:R-:W-:Y:S01]  /*1a00*/  LOP3.LUT R3, R3, 0x80000000, R7, 0x48, !PT ;  /* 0x8000000003037812 */ /* 0x000fe200078e4807 */
[----:B------:R-:W-:Y:S06]  /*1a10*/  BRA `(.L_x_22) ;  /* 0x00000000000c7947 */ /* 0x000fec0003800000 */
.L_x_15:
[----:B------:R-:W0:Y:S01]  /*1a20*/  MUFU.RSQ R3, -QNAN ;  /* 0xffc0000000037908 */ /* 0x000e220000001400 */
[----:B------:R-:W-:Y:S05]  /*1a30*/  BRA `(.L_x_22) ;  /* 0x0000000000047947 */ /* 0x000fea0003800000 */
.L_x_14:
[----:B------:R-:W-:-:S07]  /*1a40*/  FADD.FTZ R3, R3, R4 ;  /* 0x0000000403037221 */ /* 0x000fce0000010000 */
.L_x_22:
[----:B------:R-:W-:Y:S05]  /*1a50*/  BSYNC.RECONVERGENT B1 ;  /* 0x0000000000017941 */ /* 0x000fea0003800200 */
.L_x_12:
[----:B------:R-:W-:-:S04]  /*1a60*/  IMAD.MOV.U32 R7, RZ, RZ, 0x0 ;  /* 0x00000000ff077424 */ /* 0x000fc800078e00ff */
[----:B0-----:R-:W-:Y:S05]  /*1a70*/  RET.REL.NODEC R6 `(_Z22weighted_jacobi_kernelPfS_PKfS_PiS2_if) ;  /* 0xffffffe406607950 */ /* 0x001fea0003c3ffff */
.L_x_23:
        /* <DEDUP_REMOVED lines=16> */
.L_x_26:


//--------------------- .text._Z17fill_A_CSR_kernelPfPKiS1_S1_S1_S1_S1_iPKffiiS1_S3_ --------------------------
	.section	.text._Z17fill_A_CSR_kernelPfPKiS1_S1_S1_S1_S1_iPKffiiS1_S3_,"ax",@progbits
	.align	128
        .global         _Z17fill_A_CSR_kernelPfPKiS1_S1_S1_S1_S1_iPKffiiS1_S3_
        .type           _Z17fill_A_CSR_kernelPfPKiS1_S1_S1_S1_S1_iPKffiiS1_S3_,@function
        .size           _Z17fill_A_CSR_kernelPfPKiS1_S1_S1_S1_S1_iPKffiiS1_S3_,(.L_x_29 - _Z17fill_A_CSR_kernelPfPKiS1_S1_S1_S1_S1_iPKffiiS1_S3_)
        .other          _Z17fill_A_CSR_kernelPfPKiS1_S1_S1_S1_S1_iPKffiiS1_S3_,@"STO_CUDA_ENTRY STV_DEFAULT"
_Z17fill_A_CSR_kernelPfPKiS1_S1_S1_S1_S1_iPKffiiS1_S3_:
.text._Z17fill_A_CSR_kernelPfPKiS1_S1_S1_S1_S1_iPKffiiS1_S3_:
        /* <DEDUP_REMOVED lines=11> */
[----:B------:R-:W-:Y:S02]  /*00b0*/  SHF.L.U32 R0, R6, 0x2, RZ ;  /* 0x0000000206007819 */ /* 0x000fe400000006ff */
[----:B------:R-:W-:Y:S01]  /*00c0*/  SHF.R.U32.HI R10, RZ, 0x1e, R6 ;  /* 0x0000001eff0a7819 */ /* 0x000fe20000011606 */
[----:B------:R-:W1:Y:S01]  /*00d0*/  LDCU.64 UR8, c[0x0][0x3a0] ;  /* 0x00007400ff0877ac */ /* 0x000e620008000a00 */
[----:B------:R-:W2:Y:S01]  /*00e0*/  LDCU.64 UR4, c[0x0][0x358] ;  /* 0x00006b00ff0477ac */ /* 0x000ea20008000a00 */
[C---:B0-----:R-:W-:Y:S02]  /*00f0*/  IADD3 R2, P0, PT, R0.reuse, UR6, RZ ;  /* 0x0000000600027c10 */ /* 0x041fe4000ff1e0ff */
[----:B-1----:R-:W-:Y:S02]  /*0100*/  IADD3 R4, P1, PT, R0, UR8, RZ ;  /* 0x0000000800047c10 */ /* 0x002fe4000ff3e0ff */
[----:B------:R-:W-:-:S02]  /*0110*/  IADD3.X R3, PT, PT, R10, UR7, RZ, P0, !PT ;  /* 0x000000070a037c10 */ /* 0x000fc400087fe4ff */
[----:B------:R-:W-:-:S03]  /*0120*/  IADD3.X R5, PT, PT, R10, UR9, RZ, P1, !PT ;  /* 0x000000090a057c10 */ /* 0x000fc60008ffe4ff */
[----:B--2---:R-:W2:Y:S04]  /*0130*/  LDG.E R7, desc[UR4][R2.64] ;  /* 0x0000000402077981 */ /* 0x004ea8000c1e1900 */
[----:B------:R-:W2:Y:S02]  /*0140*/  LDG.E R4, desc[UR4][R4.64] ;  /* 0x0000000404047981 */ /* 0x000ea4000c1e1900 */
[----:B--2---:R-:W-:-:S13]  /*0150*/  ISETP.NE.AND P0, PT, R7, R4, PT ;  /* 0x000000040700720c */ /* 0x004fda0003f05270 */
[----:B------:R-:W-:Y:S05]  /*0160*/  @P0 BRA `(.L_x_24) ;  /* 0x0000000000480947 */ /* 0x000fea0003800000 */
[----:B------:R-:W0:Y:S01]  /*0170*/  LDC.64 R2, c[0x0][0x3d8] ;  /* 0x0000f600ff027b82 */ /* 0x000e220000000a00 */
[----:B------:R-:W-:Y:S01]  /*0180*/  SHF.L.U32 R7, R7, 0x1, RZ ;  /* 0x0000000107077819 */ /* 0x000fe200000006ff */
[----:B------:R-:W1:Y:S01]  /*0190*/  LDCU.64 UR8, c[0x0][0x380] ;  /* 0x00007000ff0877ac */ /* 0x000e620008000a00 */
[----:B------:R-:W2:Y:S03]  /*01a0*/  LDCU UR6, c[0x0][0x3c8] ;  /* 0x00007900ff0677ac */ /* 0x000ea60008000800 */
[----:B0-----:R-:W-:Y:S02]  /*01b0*/  IMAD.WIDE R2, R7, 0x4, R2 ;  /* 0x0000000407027825 */ /* 0x001fe400078e0202 */
[----:B------:R-:W0:Y:S03]  /*01c0*/  LDC.64 R6, c[0x0][0x3c0] ;  /* 0x0000f000ff067b82 */ /* 0x000e260000000a00 */
[----:B------:R-:W0:Y:S04]  /*01d0*/  LDG.E R5, desc[UR4][R2.64] ;  /* 0x0000000402057981 */ /* 0x000e28000c1e1900 */
[----:B------:R-:W3:Y:S01]  /*01e0*/  LDG.E R9, desc[UR4][R2.64+0x4] ;  /* 0x0000040402097981 */ /* 0x000ee2000c1e1900 */
[----:B0-----:R-:W-:-:S04]  /*01f0*/  IMAD.WIDE R4, R5, 0x4, R6 ;  /* 0x0000000405047825 */ /* 0x001fc800078e0206 */
[----:B---3--:R-:W-:Y:S02]  /*0200*/  IMAD.WIDE R6, R9, 0x4, R6 ;  /* 0x0000000409067825 */ /* 0x008fe400078e0206 */
[----:B------:R-:W3:Y:S04]  /*0210*/  LDG.E R4, desc[UR4][R4.64] ;  /* 0x0000000404047981 */ /* 0x000ee8000c1e1900 */
[----:B------:R-:W3:Y:S01]  /*0220*/  LDG.E R7, desc[UR4][R6.64] ;  /* 0x0000000406077981 */ /* 0x000ee2000c1e1900 */
[----:B-1----:R-:W-:-:S04]  /*0230*/  IADD3 R8, P0, PT, R0, UR8, RZ ;  /* 0x0000000800087c10 */ /* 0x002fc8000ff1e0ff */
[----:B------:R-:W-:Y:S01]  /*0240*/  IADD3.X R9, PT, PT, R10, UR9, RZ, P0, !PT ;  /* 0x000000090a097c10 */ /* 0x000fe200087fe4ff */
[----:B---3--:R-:W-:-:S04]  /*0250*/  FADD R0, R4, R7 ;  /* 0x0000000704007221 */ /* 0x008fc80000000000 */
[----:B--2---:R-:W-:-:S05]  /*0260*/  FADD R3, R0, UR6 ;  /* 0x0000000600037e21 */ /* 0x004fca0008000000 */
[----:B------:R-:W-:Y:S01]  /*0270*/  STG.E desc[UR4][R8.64], R3 ;  /* 0x0000000308007986 */ /* 0x000fe2000c101904 */
[----:B------:R-:W-:Y:S05]  /*0280*/  EXIT ;  /* 0x000000000000794d */ /* 0x000fea0003800000 */
.L_x_24:
[----:B------:R-:W0:Y:S08]  /*0290*/  LDC.64 R2, c[0x0][0x388] ;  /* 0x0000e200ff027b82 */ /* 0x000e300000000a00 */
[----:B------:R-:W1:Y:S01]  /*02a0*/  LDC.64 R4, c[0x0][0x3b0] ;  /* 0x0000ec00ff047b82 */ /* 0x000e620000000a00 */
[----:B0-----:R-:W-:-:S06]  /*02b0*/  IMAD.WIDE R2, R7, 0x4, R2 ;  /* 0x0000000407027825 */ /* 0x001fcc00078e0202 */
[----:B------:R-:W2:Y:S01]  /*02c0*/  LDG.E R3, desc[UR4][R2.64] ;  /* 0x0000000402037981 */ /* 0x000ea2000c1e1900 */
[----:B-1----:R-:W-:-:S06]  /*02d0*/  IMAD.WIDE R4, R7, 0x4, R4 ;  /* 0x0000000407047825 */ /* 0x002fcc00078e0204 */
[----:B------:R-:W3:Y:S01]  /*02e0*/  LDG.E R5, desc[UR4][R4.64] ;  /* 0x0000000404057981 */ /* 0x000ee2000c1e1900 */
[----:B--2---:R-:W-:-:S04]  /*02f0*/  IADD3 R6, PT, PT, R6, -R3, RZ ;  /* 0x8000000306067210 */ /* 0x004fc80007ffe0ff */
[----:B---3--:R-:W-:-:S13]  /*0300*/  ISETP.GE.AND P0, PT, R6, R5, PT ;  /* 0x000000050600720c */ /* 0x008fda0003f06270 */
[----:B------:R-:W-:Y:S05]  /*0310*/  @P0 EXIT ;  /* 0x000000000000094d */ /* 0x000fea0003800000 */
[----:B------:R-:W0:Y:S01]  /*0320*/  LDC.64 R4, c[0x0][0x3a8] ;  /* 0x0000ea00ff047b82 */ /* 0x000e220000000a00 */
[----:B------:R-:W-:Y:S01]  /*0330*/  IMAD R3, R7, 0x14, R6 ;  /* 0x0000001407037824 */ /* 0x000fe200078e0206 */
[----:B------:R-:W1:Y:S04]  /*0340*/  LDCU.64 UR6, c[0x0][0x380] ;  /* 0x00007000ff0677ac */ /* 0x000e680008000a00 */
[----:B------:R-:W-:Y:S02]  /*0350*/  LEA R3, R3, R3, 0x1 ;  /* 0x0000000303037211 */ /* 0x000fe400078e08ff */
[----:B------:R-:W2:Y:S03]  /*0360*/  LDC.64 R8, c[0x0][0x3e0] ;  /* 0x0000f800ff087b82 */ /* 0x000ea60000000a00 */
[----:B0-----:R-:W-:-:S05]  /*0370*/  IMAD.WIDE R4, R3, 0x4, R4 ;  /* 0x0000000403047825 */ /* 0x001fca00078e0204 */
[----:B------:R-:W3:Y:S04]  /*0380*/  LDG.E R11, desc[UR4][R4.64] ;  /* 0x00000004040b7981 */ /* 0x000ee8000c1e1900 */
[----:B------:R-:W4:Y:S04]  /*0390*/  LDG.E R2, desc[UR4][R4.64+0x4] ;  /* 0x0000040404027981 */ /* 0x000f28000c1e1900 */
[----:B------:R0:W5:Y:S02]  /*03a0*/  LDG.E R3, desc[UR4][R4.64+0x8] ;  /* 0x0000080404037981 */ /* 0x000164000c1e1900 */
[----:B0-----:R-:W0:Y:S01]  /*03b0*/  LDC.64 R4, c[0x0][0x3c0] ;  /* 0x0000f000ff047b82 */ /* 0x001e220000000a00 */
[----:B---3--:R-:W-:-:S02]  /*03c0*/  LEA R7, R11, R11, 0x1 ;  /* 0x0000000b0b077211 */ /* 0x008fc400078e08ff */
[----:B----4-:R-:W-:-:S03]  /*03d0*/  LEA R13, R2, R2, 0x1 ;  /* 0x00000002020d7211 */ /* 0x010fc600078e08ff */
[----:B--2---:R-:W-:Y:S01]  /*03e0*/  IMAD.WIDE R6, R7, 0x4, R8 ;  /* 0x0000000407067825 */ /* 0x004fe200078e0208 */
[----:B-----5:R-:W-:-:S03]  /*03f0*/  LEA R15, R3, R3, 0x1 ;  /* 0x00000003030f7211 */ /* 0x020fc600078e08ff */
[--C-:B------:R-:W-:Y:S01]  /*0400*/  IMAD.WIDE R2, R13, 0x4, R8.reuse ;  /* 0x000000040d027825 */ /* 0x100fe200078e0208 */
[----:B------:R-:W2:Y:S03]  /*0410*/  LDG.E R12, desc[UR4][R6.64] ;  /* 0x00000004060c7981 */ /* 0x000ea6000c1e1900 */
[----:B------:R-:W-:Y:S01]  /*0420*/  IMAD.WIDE R8, R15, 0x4, R8 ;  /* 0x000000040f087825 */ /* 0x000fe200078e0208 */
[----:B------:R-:W3:Y:S04]  /*0430*/  LDG.E R13, desc[UR4][R6.64+0x4] ;  /* 0x00000404060d7981 */ /* 0x000ee8000c1e1900 */
[----:B------:R-:W3:Y:S04]  /*0440*/  LDG.E R16, desc[UR4][R2.64+0x4] ;  /* 0x0000040402107981 */ /* 0x000ee8000c1e1900 */
[----:B------:R-:W4:Y:S04]  /*0450*/  LDG.E R18, desc[UR4][R8.64+0x4] ;  /* 0x0000040408127981 */ /* 0x000f28000c1e1900 */
[----:B------:R-:W2:Y:S04]  /*0460*/  LDG.E R15, desc[UR4][R2.64] ;  /* 0x00000004020f7981 */ /* 0x000ea8000c1e1900 */
[----:B------:R-:W5:Y:S04]  /*0470*/  LDG.E R19, desc[UR4][R8.64] ;  /* 0x0000000408137981 */ /* 0x000f68000c1e1900 */
[----:B------:R-:W5:Y:S04]  /*0480*/  LDG.E R14, desc[UR4][R6.64+0x8] ;  /* 0x00000804060e7981 */ /* 0x000f68000c1e1900 */
[----:B------:R1:W5:Y:S04]  /*0490*/  LDG.E R17, desc[UR4][R2.64+0x8] ;  /* 0x0000080402117981 */ /* 0x000368000c1e1900 */
[----:B------:R-:W5:Y:S01]  /*04a0*/  LDG.E R21, desc[UR4][R8.64+0x8] ;  /* 0x0000080408157981 */ /* 0x000f62000c1e1900 */
[----:B0-----:R-:W-:-:S06]  /*04b0*/  IMAD.WIDE R4, R11, 0x4, R4 ;  /* 0x000000040b047825 */ /* 0x001fcc00078e0204 */
[----:B------:R-:W5:Y:S01]  /*04c0*/  LDG.E R4, desc[UR4][R4.64] ;  /* 0x0000000404047981 */ /* 0x000f62000c1e1900 */
[C---:B---3--:R-:W-:Y:S01]  /*04d0*/  FADD R16, R13.reuse, -R16 ;  /* 0x800000100d107221 */ /* 0x048fe20000000000 */
[----:B----4-:R-:W-:-:S03]  /*04e0*/  FADD R13, R13, -R18 ;  /* 0x800000120d0d7221 */ /* 0x010fc60000000000 */
[----:B------:R-:W-:Y:S01]  /*04f0*/  FMUL R18, R16, R16 ;  /* 0x0000001010127220 */ /* 0x000fe20000400000 */
[C---:B--2---:R-:W-:Y:S01]  /*0500*/  FADD R15, R12.reuse, -R15 ;  /* 0x8000000f0c0f7221 */ /* 0x044fe20000000000 */
[----:B-1----:R-:W-:Y:S01]  /*0510*/  FMUL R2, R13, R13 ;  /* 0x0000000d0d027220 */ /* 0x002fe20000400000 */
[----:B-----5:R-:W-:Y:S02]  /*0520*/  FADD R19, R12, -R19 ;  /* 0x800000130c137221 */ /* 0x020fe40000000000 */
[----:B------:R-:W-:Y:S02]  /*0530*/  FFMA R18, R15, R15, R18 ;  /* 0x0000000f0f127223 */ /* 0x000fe40000000012 */
[----:B------:R-:W-:Y:S01]  /*0540*/  FFMA R2, R19, R19, R2 ;  /* 0x0000001313027223 */ /* 0x000fe20000000002 */
[C---:B------:R-:W-:Y:S01]  /*0550*/  FADD R17, R14.reuse, -R17 ;  /* 0x800000110e117221 */ /* 0x040fe20000000000 */
[----:B------:R-:W-:-:S03]  /*0560*/  FADD R21, R14, -R21 ;  /* 0x800000150e157221 */ /* 0x000fc60000000000 */
[----:B------:R-:W-:Y:S01]  /*0570*/  FFMA R18, R17, R17, R18 ;  /* 0x0000001111127223 */ /* 0x000fe20000000012 */
[----:B------:R-:W-:-:S04]  /*0580*/  FFMA R3, R21, R21, R2 ;  /* 0x0000001515037223 */ /* 0x000fc80000000002 */
[----:B------:R-:W-:Y:S02]  /*0590*/  FSETP.GEU.AND P0, PT, |R18|, 1.175494350822287508e-38, PT ;  /* 0x008000001200780b */ /* 0x000fe40003f0e200 */
[----:B------:R-:W-:-:S11]  /*05a0*/  FSETP.GEU.AND P1, PT, |R3|, 1.175494350822287508e-38, PT ;  /* 0x008000000300780b */ /* 0x000fd60003f2e200 */
[----:B------:R-:W-:Y:S02]  /*05b0*/  @!P0 FMUL R18, R18, 16777216 ;  /* 0x4b80000012128820 */ /* 0x000fe40000400000 */
[----:B------:R-:W-:Y:S02]  /*05c0*/  @!P1 FMUL R3, R3, 16777216 ;  /* 0x4b80000003039820 */ /* 0x000fe40000400000 */
[----:B------:R-:W0:Y:S08]  /*05d0*/  MUFU.RSQ R2, R18 ;  /* 0x0000001200027308 */ /* 0x000e300000001400 */
[----:B------:R-:W1:Y:S01]  /*05e0*/  MUFU.RSQ R6, R3 ;  /* 0x0000000300067308 */ /* 0x000e620000001400 */
[----:B0-----:R-:W-:-:S04]  /*05f0*/  @!P0 FMUL R2, R2, 4096 ;  /* 0x4580000002028820 */ /* 0x001fc80000400000 */
[----:B------:R-:W-:Y:S01]  /*0600*/  FMUL R16, R16, R2 ;  /* 0x0000000210107220 */ /* 0x000fe20000400000 */
[----:B-1----:R-:W-:-:S04]  /*0610*/  @!P1 FMUL R6, R6, 4096 ;  /* 0x4580000006069820 */ /* 0x002fc80000400000 */
[----:B------:R-:W-:Y:S01]  /*0620*/  FMUL R13, R13, R6 ;  /* 0x000000060d0d7220 */ /* 0x000fe20000400000 */
[----:B------:R-:W-:Y:S01]  /*0630*/  FMUL R15, R15, R2 ;  /* 0x000000020f0f7220 */ /* 0x000fe20000400000 */
[----:B------:R-:W-:Y:S02]  /*0640*/  FMUL R8, R19, R6 ;  /* 0x0000000613087220 */ /* 0x000fe40000400000 */
[----:B------:R-:W-:Y:S01]  /*0650*/  FMUL R16, R16, R13 ;  /* 0x0000000d10107220 */ /* 0x000fe20000400000 */
[----:B------:R-:W-:Y:S01]  /*0660*/  FMUL R17, R17, R2 ;  /* 0x0000000211117220 */ /* 0x000fe20000400000 */
[----:B------:R-:W-:Y:S02]  /*0670*/  FMUL R6, R21, R6 ;  /* 0x0000000615067220 */ /* 0x000fe40000400000 */
[----:B------:R-:W-:Y:S01]  /*0680*/  FFMA R8, R15, R8, R16 ;  /* 0x000000080f087223 */ /* 0x000fe20000000010 */
[----:B------:R-:W-:-:S03]  /*0690*/  IADD3 R2, P0, PT, R0, UR6, RZ ;  /* 0x0000000600027c10 */ /* 0x000fc6000ff1e0ff */
[----:B------:R-:W-:Y:S01]  /*06a0*/  FFMA R17, R17, R6, R8 ;  /* 0x0000000611117223 */ /* 0x000fe20000000008 */
[----:B------:R-:W-:-:S03]  /*06b0*/  IADD3.X R3, PT, PT, R10, UR7, RZ, P0, !PT ;  /* 0x000000070a037c10 */ /* 0x000fc600087fe4ff */
[----:B------:R-:W-:-:S05]  /*06c0*/  FMUL R17, R17, R4 ;  /* 0x0000000411117220 */ /* 0x000fca0000400000 */
[----:B------:R-:W-:Y:S01]  /*06d0*/  STG.E desc[UR4][R2.64], R17 ;  /* 0x0000001102007986 */ /* 0x000fe2000c101904 */
[----:B------:R-:W-:Y:S05]  /*06e0*/  EXIT ;  /* 0x000000000000794d */ /* 0x000fea0003800000 */
.L_x_25:
        /* <DEDUP_REMOVED lines=9> */
.L_x_29:


//--------------------- .nv.shared.reserved.0     --------------------------
	.section	.nv.shared.reserved.0,"aw",@nobits
	.weak		__nv_reservedSMEM_offset_0_alias
	.size		__nv_reservedSMEM_offset_0_alias, 0, 64
	.other		__nv_reservedSMEM_offset_0_alias,@"STO_CUDA_RESERVED_SHARED STV_DEFAULT"
__nv_reservedSMEM_offset_0_alias:
	.zero		0
	.zero		64


//--------------------- .nv.constant0._Z10copy_fieldPfPKfi --------------------------
	.section	.nv.constant0._Z10copy_fieldPfPKfi,"a",@progbits
	.sectionflags	@""
	.align	4
.nv.constant0._Z10copy_fieldPfPKfi:
	.zero		916


//--------------------- .nv.constant0._Z22weighted_jacobi_kernelPfS_PKfS_PiS2_if --------------------------
	.section	.nv.constant0._Z22weighted_jacobi_kernelPfS_PKfS_PiS2_if,"a",@progbits
	.sectionflags	@""
	.align	4
.nv.constant0._Z22weighted_jacobi_kernelPfS_PKfS_PiS2_if:
	.zero		952


//--------------------- .nv.constant0._Z17fill_A_CSR_kernelPfPKiS1_S1_S1_S1_S1_iPKffiiS1_S3_ --------------------------
	.section	.nv.constant0._Z17fill_A_CSR_kernelPfPKiS1_S1_S1_S1_S1_iPKffiiS1_S3_,"a",@progbits
	.sectionflags	@""
	.align	4
.nv.constant0._Z17fill_A_CSR_kernelPfPKiS1_S1_S1_S1_S1_iPKffiiS1_S3_:
	.zero		1000


//--------------------- SYMBOLS --------------------------

	.type		.nv.reservedSmem.offset0,@object
	.size		.nv.reservedSmem.offset0,0x4
